// auto-generated by cutlass_sweep.gemm — config: {"arch": "sm_100", "cluster_m": 1, "cluster_n": 1, "dtype": "fp16", "dtype_b": "fp16", "layout": "nt", "stages": 0, "tile_k": 64, "tile_m": 128, "tile_n": 128}
#include "cutlass/cutlass.h"
#include "cutlass/gemm/collective/collective_builder.hpp"
#include "cutlass/gemm/device/gemm_universal_adapter.h"
#include "cutlass/gemm/kernel/gemm_universal.hpp"
#include "cutlass/epilogue/collective/collective_builder.hpp"

using ElemA = cutlass::half_t;
using ElemB = cutlass::half_t;
using ElemCD = cutlass::half_t;
using Acc  = float;
using TileShape    = cute::Shape<cute::_128, cute::_128, cute::_64>;
using ClusterShape = cute::Shape<cute::_1, cute::_1, cute::_1>;

using CollectiveEpilogue = typename cutlass::epilogue::collective::CollectiveBuilder<
    cutlass::arch::Sm100, cutlass::arch::OpClassTensorOp,
    TileShape, ClusterShape,
    cutlass::epilogue::collective::EpilogueTileAuto,
    Acc, Acc,
    ElemCD, cutlass::layout::RowMajor, 128 / cutlass::sizeof_bits<ElemCD>::value,
    ElemCD, cutlass::layout::RowMajor, 128 / cutlass::sizeof_bits<ElemCD>::value,
    cutlass::epilogue::collective::EpilogueScheduleAuto
  >::CollectiveOp;

using CollectiveMainloop = typename cutlass::gemm::collective::CollectiveBuilder<
    cutlass::arch::Sm100, cutlass::arch::OpClassTensorOp,
    ElemA, cutlass::layout::RowMajor, 128 / cutlass::sizeof_bits<ElemA>::value,
    ElemB, cutlass::layout::ColumnMajor, 128 / cutlass::sizeof_bits<ElemB>::value,
    Acc,
    TileShape, ClusterShape,
    cutlass::gemm::collective::StageCountAutoCarveout<static_cast<int>(sizeof(typename CollectiveEpilogue::SharedStorage))>,
    cutlass::gemm::collective::KernelScheduleAuto
  >::CollectiveOp;

using GemmKernel = cutlass::gemm::kernel::GemmUniversal<
    cute::Shape<int,int,int,int>,
    CollectiveMainloop,
    CollectiveEpilogue
>;
using Gemm = cutlass::gemm::device::GemmUniversalAdapter<GemmKernel>;

// Force the device kernel symbol into the cubin without needing a host main.
auto* _anchor = &cutlass::device_kernel<GemmKernel>;


// ===== COMPILED SASS (sm_100a) =====

	.target	sm_100a

	.elftype	@"ET_EXEC"


//--------------------- .note.nv.tkinfo           --------------------------
	.section	.note.nv.tkinfo,"",@"SHT_NOTE"
	.sectionflags	@"SHF_NOTE_NV_TKINFO"
	.tkinfo
        /*0018*/ 	.word	0x00000002
        /*0030*/ 	.string	""
        /*0030*/ 	.string	"ptxas"
        /*0030*/ 	.string	"Cuda compilation tools, release 13.0, V13.0.88"
        /*0030*/ 	.string	"Build cuda_13.0.r13.0/compiler.36424714_0"
        /*0030*/ 	.string	"-arch sm_100a -m 64 "



//--------------------- .note.nv.cuinfo           --------------------------
	.section	.note.nv.cuinfo,"",@"SHT_NOTE"
	.sectionflags	@"SHF_NOTE_NV_CUINFO"
        /*0018*/ 	.short	0x0002
        /*001a*/ 	.short	0x0064
        /*001c*/ 	.short	0x0082
	.zero		2


//--------------------- .nv.info                  --------------------------
	.section	.nv.info,"",@"SHT_CUDA_INFO"
	.align	4


	//----- nvinfo : EIATTR_REGCOUNT
	.align		4
        /*0000*/ 	.byte	0x04, 0x2f
        /*0002*/ 	.short	(.L_19 - .L_18)
	.align		4
.L_18:
        /*0004*/ 	.word	index@(_ZN7cutlass13device_kernelINS_4gemm6kernel13GemmUniversalIN4cute5tupleIJiiiiEEENS1_10collective13CollectiveMmaINS1_35MainloopSm100TmaUmmaWarpSpecializedILi6ELi2ELi4ENS5_IJNS4_1CILi1EEESB_SB_EEEEENS5_IJNSA_ILi128EEESE_NSA_ILi64EEEEEENS_6half_tENS5_IJlSB_lEEESH_SI_NS4_8TiledMMAINS4_8MMA_AtomIJNS4_20SM100_MMA_F16BF16_SSISH_SH_fLi128ELi128ELNS4_4UMMA5MajorE0ELSN_0ELNSM_7ScaleInE0ELSO_0EEEEEENS4_6LayoutISC_NS5_IJNSA_ILi0EEESS_SS_EEEEENS5_IJNS4_10UnderscoreESV_SV_EEEEENS4_13SM90_TMA_LOADENS4_14ComposedLayoutINS4_7SwizzleILi3ELi4ELi3EEENS4_18smem_ptr_flag_bitsILi16EEENSR_INS5_IJNSA_ILi8EEESF_EEENS5_IJSF_SB_EEEEEEEvNS4_8identityESY_S18_vS19_EENS_8epilogue10collective18CollectiveEpilogueINS1B_23Sm100TmaWarpSpecializedILi4ELi2ELi32ELb1ELb0EEEJSG_NS5_IJNSR_ISE_SB_EENSR_INSA_ILi32EEESB_EEEEESH_SI_SH_SI_NS1B_6fusion15FusionCallbacksIS1F_NS1K_17LinearCombinationISH_fSH_fLNS_15FloatRoundStyleE2EEESG_S1J_JEEENS4_5SM1004TMEM4LOAD26SM100_TMEM_LOAD_32dp32b32xESY_NSZ_INS10_ILi2ELi4ELi3EEES13_NSR_INS5_IJS14_S1H_EEENS5_IJS1H_SB_EEEEEEENS4_39AutoVectorizingCopyWithAssumedAlignmentILi128EEENS4_14SM90_TMA_STOREES1Y_S20_S20_EEEvvEEEEvNT_6ParamsE)
        /*0008*/ 	.word	0x0000006e


	//----- nvinfo : EIATTR_FRAME_SIZE
	.align		4
.L_19:
        /*000c*/ 	.byte	0x04, 0x11
        /*000e*/ 	.short	(.L_21 - .L_20)
	.align		4
.L_20:
        /*0010*/ 	.word	index@($__internal_2_$__cuda_sm10x_tcgen05_guardrail_trap_unallocated_columns_being_dealloced)
        /*0014*/ 	.word	0x00000000


	//----- nvinfo : EIATTR_FRAME_SIZE
	.align		4
.L_21:
        /*0018*/ 	.byte	0x04, 0x11
        /*001a*/ 	.short	(.L_23 - .L_22)
	.align		4
.L_22:
        /*001c*/ 	.word	index@($__internal_1_$__cuda_sm10x_tcgen05_guardrail_trap_phase_invalid_during_alloc)
        /*0020*/ 	.word	0x00000000


	//----- nvinfo : EIATTR_FRAME_SIZE
	.align		4
.L_23:
        /*0024*/ 	.byte	0x04, 0x11
        /*0026*/ 	.short	(.L_25 - .L_24)
	.align		4
.L_24:
        /*0028*/ 	.word	index@($__internal_0_$__cuda_sm10x_tcgen05_guardrail_trap_col_being_dealloced_not_returned_by_alloc)
        /*002c*/ 	.word	0x00000000


	//----- nvinfo : EIATTR_FRAME_SIZE
	.align		4
.L_25:
        /*0030*/ 	.byte	0x04, 0x11
        /*0032*/ 	.short	(.L_27 - .L_26)
	.align		4
.L_26:
        /*0034*/ 	.word	index@(_ZN7cutlass13device_kernelINS_4gemm6kernel13GemmUniversalIN4cute5tupleIJiiiiEEENS1_10collective13CollectiveMmaINS1_35MainloopSm100TmaUmmaWarpSpecializedILi6ELi2ELi4ENS5_IJNS4_1CILi1EEESB_SB_EEEEENS5_IJNSA_ILi128EEESE_NSA_ILi64EEEEEENS_6half_tENS5_IJlSB_lEEESH_SI_NS4_8TiledMMAINS4_8MMA_AtomIJNS4_20SM100_MMA_F16BF16_SSISH_SH_fLi128ELi128ELNS4_4UMMA5MajorE0ELSN_0ELNSM_7ScaleInE0ELSO_0EEEEEENS4_6LayoutISC_NS5_IJNSA_ILi0EEESS_SS_EEEEENS5_IJNS4_10UnderscoreESV_SV_EEEEENS4_13SM90_TMA_LOADENS4_14ComposedLayoutINS4_7SwizzleILi3ELi4ELi3EEENS4_18smem_ptr_flag_bitsILi16EEENSR_INS5_IJNSA_ILi8EEESF_EEENS5_IJSF_SB_EEEEEEEvNS4_8identityESY_S18_vS19_EENS_8epilogue10collective18CollectiveEpilogueINS1B_23Sm100TmaWarpSpecializedILi4ELi2ELi32ELb1ELb0EEEJSG_NS5_IJNSR_ISE_SB_EENSR_INSA_ILi32EEESB_EEEEESH_SI_SH_SI_NS1B_6fusion15FusionCallbacksIS1F_NS1K_17LinearCombinationISH_fSH_fLNS_15FloatRoundStyleE2EEESG_S1J_JEEENS4_5SM1004TMEM4LOAD26SM100_TMEM_LOAD_32dp32b32xESY_NSZ_INS10_ILi2ELi4ELi3EEES13_NSR_INS5_IJS14_S1H_EEENS5_IJS1H_SB_EEEEEEENS4_39AutoVectorizingCopyWithAssumedAlignmentILi128EEENS4_14SM90_TMA_STOREES1Y_S20_S20_EEEvvEEEEvNT_6ParamsE)
        /*0038*/ 	.word	0x00000000


	//----- nvinfo : EIATTR_MIN_STACK_SIZE
	.align		4
.L_27:
        /*003c*/ 	.byte	0x04, 0x12
        /*003e*/ 	.short	(.L_29 - .L_28)
	.align		4
.L_28:
        /*0040*/ 	.word	index@(_ZN7cutlass13device_kernelINS_4gemm6kernel13GemmUniversalIN4cute5tupleIJiiiiEEENS1_10collective13CollectiveMmaINS1_35MainloopSm100TmaUmmaWarpSpecializedILi6ELi2ELi4ENS5_IJNS4_1CILi1EEESB_SB_EEEEENS5_IJNSA_ILi128EEESE_NSA_ILi64EEEEEENS_6half_tENS5_IJlSB_lEEESH_SI_NS4_8TiledMMAINS4_8MMA_AtomIJNS4_20SM100_MMA_F16BF16_SSISH_SH_fLi128ELi128ELNS4_4UMMA5MajorE0ELSN_0ELNSM_7ScaleInE0ELSO_0EEEEEENS4_6LayoutISC_NS5_IJNSA_ILi0EEESS_SS_EEEEENS5_IJNS4_10UnderscoreESV_SV_EEEEENS4_13SM90_TMA_LOADENS4_14ComposedLayoutINS4_7SwizzleILi3ELi4ELi3EEENS4_18smem_ptr_flag_bitsILi16EEENSR_INS5_IJNSA_ILi8EEESF_EEENS5_IJSF_SB_EEEEEEEvNS4_8identityESY_S18_vS19_EENS_8epilogue10collective18CollectiveEpilogueINS1B_23Sm100TmaWarpSpecializedILi4ELi2ELi32ELb1ELb0EEEJSG_NS5_IJNSR_ISE_SB_EENSR_INSA_ILi32EEESB_EEEEESH_SI_SH_SI_NS1B_6fusion15FusionCallbacksIS1F_NS1K_17LinearCombinationISH_fSH_fLNS_15FloatRoundStyleE2EEESG_S1J_JEEENS4_5SM1004TMEM4LOAD26SM100_TMEM_LOAD_32dp32b32xESY_NSZ_INS10_ILi2ELi4ELi3EEES13_NSR_INS5_IJS14_S1H_EEENS5_IJS1H_SB_EEEEEEENS4_39AutoVectorizingCopyWithAssumedAlignmentILi128EEENS4_14SM90_TMA_STOREES1Y_S20_S20_EEEvvEEEEvNT_6ParamsE)
        /*0044*/ 	.word	0x00000000
.L_29:


//--------------------- .nv.compat                --------------------------
	.section	.nv.compat,"",@"SHT_CUDA_COMPAT_INFO"
	.align	4
        /*0000*/ 	.byte	0x02, 0x09, 0x01, 0x00, 0x02, 0x02, 0x02, 0x00, 0x02, 0x05, 0x05, 0x00, 0x03, 0x07, 0x01, 0x01
        /*0010*/ 	.byte	0x02, 0x03, 0x01, 0x00, 0x02, 0x06, 0x01, 0x00, 0x04, 0x0b, 0x08, 0x00, 0x09, 0x00, 0x00, 0x00
        /*0020*/ 	.byte	0x00, 0x00, 0x00, 0x00


//--------------------- .nv.info._ZN7cutlass13device_kernelINS_4gemm6kernel13GemmUniversalIN4cute5tupleIJiiiiEEENS1_10collective13CollectiveMmaINS1_35MainloopSm100TmaUmmaWarpSpecializedILi6ELi2ELi4ENS5_IJNS4_1CILi1EEESB_SB_EEEEENS5_IJNSA_ILi128EEESE_NSA_ILi64EEEEEENS_6half_tENS5_IJlSB_lEEESH_SI_NS4_8TiledMMAINS4_8MMA_AtomIJNS4_20SM100_MMA_F16BF16_SSISH_SH_fLi128ELi128ELNS4_4UMMA5MajorE0ELSN_0ELNSM_7ScaleInE0ELSO_0EEEEEENS4_6LayoutISC_NS5_IJNSA_ILi0EEESS_SS_EEEEENS5_IJNS4_10UnderscoreESV_SV_EEEEENS4_13SM90_TMA_LOADENS4_14ComposedLayoutINS4_7SwizzleILi3ELi4ELi3EEENS4_18smem_ptr_flag_bitsILi16EEENSR_INS5_IJNSA_ILi8EEESF_EEENS5_IJSF_SB_EEEEEEEvNS4_8identityESY_S18_vS19_EENS_8epilogue10collective18CollectiveEpilogueINS1B_23Sm100TmaWarpSpecializedILi4ELi2ELi32ELb1ELb0EEEJSG_NS5_IJNSR_ISE_SB_EENSR_INSA_ILi32EEESB_EEEEESH_SI_SH_SI_NS1B_6fusion15FusionCallbacksIS1F_NS1K_17LinearCombinationISH_fSH_fLNS_15FloatRoundStyleE2EEESG_S1J_JEEENS4_5SM1004TMEM4LOAD26SM100_TMEM_LOAD_32dp32b32xESY_NSZ_INS10_ILi2ELi4ELi3EEES13_NSR_INS5_IJS14_S1H_EEENS5_IJS1H_SB_EEEEEEENS4_39AutoVectorizingCopyWithAssumedAlignmentILi128EEENS4_14SM90_TMA_STOREES1Y_S20_S20_EEEvvEEEEvNT_6ParamsE --------------------------
	.section	.nv.info._ZN7cutlass13device_kernelINS_4gemm6kernel13GemmUniversalIN4cute5tupleIJiiiiEEENS1_10collective13CollectiveMmaINS1_35MainloopSm100TmaUmmaWarpSpecializedILi6ELi2ELi4ENS5_IJNS4_1CILi1EEESB_SB_EEEEENS5_IJNSA_ILi128EEESE_NSA_ILi64EEEEEENS_6half_tENS5_IJlSB_lEEESH_SI_NS4_8TiledMMAINS4_8MMA_AtomIJNS4_20SM100_MMA_F16BF16_SSISH_SH_fLi128ELi128ELNS4_4UMMA5MajorE0ELSN_0ELNSM_7ScaleInE0ELSO_0EEEEEENS4_6LayoutISC_NS5_IJNSA_ILi0EEESS_SS_EEEEENS5_IJNS4_10UnderscoreESV_SV_EEEEENS4_13SM90_TMA_LOADENS4_14ComposedLayoutINS4_7SwizzleILi3ELi4ELi3EEENS4_18smem_ptr_flag_bitsILi16EEENSR_INS5_IJNSA_ILi8EEESF_EEENS5_IJSF_SB_EEEEEEEvNS4_8identityESY_S18_vS19_EENS_8epilogue10collective18CollectiveEpilogueINS1B_23Sm100TmaWarpSpecializedILi4ELi2ELi32ELb1ELb0EEEJSG_NS5_IJNSR_ISE_SB_EENSR_INSA_ILi32EEESB_EEEEESH_SI_SH_SI_NS1B_6fusion15FusionCallbacksIS1F_NS1K_17LinearCombinationISH_fSH_fLNS_15FloatRoundStyleE2EEESG_S1J_JEEENS4_5SM1004TMEM4LOAD26SM100_TMEM_LOAD_32dp32b32xESY_NSZ_INS10_ILi2ELi4ELi3EEES13_NSR_INS5_IJS14_S1H_EEENS5_IJS1H_SB_EEEEEEENS4_39AutoVectorizingCopyWithAssumedAlignmentILi128EEENS4_14SM90_TMA_STOREES1Y_S20_S20_EEEvvEEEEvNT_6ParamsE,"",@"SHT_CUDA_INFO"
	.sectionflags	@""
	.align	4


	//----- nvinfo : EIATTR_CUDA_API_VERSION
	.align		4
        /*0000*/ 	.byte	0x04, 0x37
        /*0002*/ 	.short	(.L_31 - .L_30)
.L_30:
        /*0004*/ 	.word	0x00000082


	//----- nvinfo : EIATTR_KPARAM_INFO
	.align		4
.L_31:
        /*0008*/ 	.byte	0x04, 0x17
        /*000a*/ 	.short	(.L_33 - .L_32)
.L_32:
        /*000c*/ 	.word	0x00000000
        /*0010*/ 	.short	0x0000
        /*0012*/ 	.short	0x0000
        /*0014*/ 	.byte	0x00, 0xf0, 0x01, 0x20


	//----- nvinfo : EIATTR_AT_ENTRY_FRAGMENTS
	.align		4
.L_33:
        /*0018*/ 	.byte	0x04, 0x4f
        /*001a*/ 	.short	(.L_35 - .L_34)


	//   ....[0]....
.L_34:
        /*001c*/ 	.word	0x00000006


	//----- nvinfo : EIATTR_RESERVED_SMEM_USED
	.align		4
.L_35:
        /*0020*/ 	.byte	0x01, 0x41
	.zero		2


	//----- nvinfo : EIATTR_SPARSE_MMA_MASK
	.align		4
        /*0024*/ 	.byte	0x03, 0x50
        /*0026*/ 	.short	0x0000


	//----- nvinfo : EIATTR_TCGEN05_1CTA_USED
	.align		4
        /*0028*/ 	.byte	0x01, 0x51
	.zero		2


	//----- nvinfo : EIATTR_MAXREG_COUNT
	.align		4
        /*002c*/ 	.byte	0x03, 0x1b
        /*002e*/ 	.short	0x00ff


	//----- nvinfo : EIATTR_NUM_BARRIERS
	.align		4
        /*0030*/ 	.byte	0x02, 0x4c
        /*0032*/ 	.byte	0x07
	.zero		1


	//----- nvinfo : EIATTR_EXTERNS
	.align		4
        /*0034*/ 	.byte	0x04, 0x0f
        /*0036*/ 	.short	(.L_37 - .L_36)


	//   ....[0]....
	.align		4
.L_36:
        /*0038*/ 	.word	index@(__assertfail)


	//----- nvinfo : EIATTR_MERCURY_ISA_VERSION
	.align		4
.L_37:
        /*003c*/ 	.byte	0x03, 0x5f
        /*003e*/ 	.short	0x0101


	//----- nvinfo : EIATTR_INT_WARP_WIDE_INSTR_OFFSETS
	.align		4
        /*0040*/ 	.byte	0x04, 0x31
        /*0042*/ 	.short	(.L_39 - .L_38)


	//   ....[0]....
.L_38:
        /*0044*/ 	.word	0x00001e00


	//   ....[1]....
        /*0048*/ 	.word	0x00003960


	//   ....[2]....
        /*004c*/ 	.word	0x00003990


	//   ....[3]....
        /*0050*/ 	.word	0x000039e0


	//   ....[4]....
        /*0054*/ 	.word	0x00004300


	//   ....[5]....
        /*0058*/ 	.word	0x00004360


	//   ....[6]....
        /*005c*/ 	.word	0x00004440


	//   ....[7]....
        /*0060*/ 	.word	0x000044b0


	//   ....[8]....
        /*0064*/ 	.word	0x000045c0


	//   ....[9]....
        /*0068*/ 	.word	0x00004650


	//   ....[10]....
        /*006c*/ 	.word	0x00004820


	//   ....[11]....
        /*0070*/ 	.word	0x00004980


	//----- nvinfo : EIATTR_COOP_GROUP_MASK_REGIDS
	.align		4
.L_39:
        /*0074*/ 	.byte	0x04, 0x29
        /*0076*/ 	.short	(.L_41 - .L_40)


	//   ....[0]....
.L_40:
        /*0078*/ 	.word	0xffffffff


	//   ....[1]....
        /*007c*/ 	.word	0xffffffff


	//   ....[2]....
        /*0080*/ 	.word	0xffffffff


	//   ....[3]....
        /*0084*/ 	.word	0xffffffff


	//   ....[4]....
        /*0088*/ 	.word	0xffffffff


	//   ....[5]....
        /*008c*/ 	.word	0xffffffff


	//   ....[6]....
        /*0090*/ 	.word	0xffffffff


	//   ....[7]....
        /*0094*/ 	.word	0xffffffff


	//   ....[8]....
        /*0098*/ 	.word	0xffffffff


	//   ....[9]....
        /*009c*/ 	.word	0xffffffff


	//   ....[10]....
        /*00a0*/ 	.word	0xffffffff


	//   ....[11]....
        /*00a4*/ 	.word	0xffffffff


	//   ....[12]....
        /*00a8*/ 	.word	0xffffffff


	//----- nvinfo : EIATTR_COOP_GROUP_INSTR_OFFSETS
	.align		4
.L_41:
        /*00ac*/ 	.byte	0x04, 0x28
        /*00ae*/ 	.short	(.L_43 - .L_42)


	//   ....[0]....
.L_42:
        /*00b0*/ 	.word	0x00000090


	//   ....[1]....
        /*00b4*/ 	.word	0x000004d0


	//   ....[2]....
        /*00b8*/ 	.word	0x00000680


	//   ....[3]....
        /*00bc*/ 	.word	0x00000820


	//   ....[4]....
        /*00c0*/ 	.word	0x00000920


	//   ....[5]....
        /*00c4*/ 	.word	0x00000a90


	//   ....[6]....
        /*00c8*/ 	.word	0x00000c30


	//   ....[7]....
        /*00cc*/ 	.word	0x00001ce0


	//   ....[8]....
        /*00d0*/ 	.word	0x00002be0


	//   ....[9]....
        /*00d4*/ 	.word	0x00002df0


	//   ....[10]....
        /*00d8*/ 	.word	0x00002e20


	//   ....[11]....
        /*00dc*/ 	.word	0x00003850


	//   ....[12]....
        /*00e0*/ 	.word	0x00003a80


	//----- nvinfo : EIATTR_VRC_CTA_INIT_COUNT
	.align		4
.L_43:
        /*00e4*/ 	.byte	0x02, 0x4a
        /*00e6*/ 	.byte	0x80
	.zero		1


	//----- nvinfo : EIATTR_SYSCALL_OFFSETS
	.align		4
        /*00e8*/ 	.byte	0x04, 0x46
        /*00ea*/ 	.short	(.L_45 - .L_44)


	//   ....[0]....
.L_44:
        /*00ec*/ 	.word	0x00005400


	//   ....[1]....
        /*00f0*/ 	.word	0x000054f0


	//   ....[2]....
        /*00f4*/ 	.word	0x00005c60


	//   ....[3]....
        /*00f8*/ 	.word	0x000068e0


	//   ....[4]....
        /*00fc*/ 	.word	0x00007530


	//   ....[5]....
        /*0100*/ 	.word	0x00008180


	//----- nvinfo : EIATTR_MBARRIER_INSTR_OFFSETS
	.align		4
.L_45:
        /*0104*/ 	.byte	0x04, 0x39
        /*0106*/ 	.short	(.L_47 - .L_46)


	//   ....[0]....
.L_46:
        /*0108*/ 	.word	0x000005b0
        /*010c*/ 	.word	0x000000ff
        /*0110*/ 	.word	0x00000000
        /*0114*/ 	.short	0x0100
        /*0116*/ 	.byte	0x05
	.zero		1


	//   ....[1]....
        /*0118*/ 	.word	0x000005c0
        /*011c*/ 	.word	0x000000ff
        /*0120*/ 	.word	0x00000030
        /*0124*/ 	.short	0x0100
        /*0126*/ 	.byte	0x05
	.zero		1


	//   ....[2]....
        /*0128*/ 	.word	0x000005d0
        /*012c*/ 	.word	0x000000ff
        /*0130*/ 	.word	0x00000008
        /*0134*/ 	.short	0x0100
        /*0136*/ 	.byte	0x05
	.zero		1


	//   ....[3]....
        /*0138*/ 	.word	0x000005e0
        /*013c*/ 	.word	0x000000ff
        /*0140*/ 	.word	0x00000038
        /*0144*/ 	.short	0x0100
        /*0146*/ 	.byte	0x05
	.zero		1


	//   ....[4]....
        /*0148*/ 	.word	0x000005f0
        /*014c*/ 	.word	0x000000ff
        /*0150*/ 	.word	0x00000010
        /*0154*/ 	.short	0x0100
        /*0156*/ 	.byte	0x05
	.zero		1


	//   ....[5]....
        /*0158*/ 	.word	0x00000600
        /*015c*/ 	.word	0x000000ff
        /*0160*/ 	.word	0x00000040
        /*0164*/ 	.short	0x0100
        /*0166*/ 	.byte	0x05
	.zero		1


	//   ....[6]....
        /*0168*/ 	.word	0x00000610
        /*016c*/ 	.word	0x000000ff
        /*0170*/ 	.word	0x00000018
        /*0174*/ 	.short	0x0100
        /*0176*/ 	.byte	0x05
	.zero		1


	//   ....[7]....
        /*0178*/ 	.word	0x00000620
        /*017c*/ 	.word	0x000000ff
        /*0180*/ 	.word	0x00000048
        /*0184*/ 	.short	0x0100
        /*0186*/ 	.byte	0x05
	.zero		1


	//   ....[8]....
        /*0188*/ 	.word	0x00000630
        /*018c*/ 	.word	0x000000ff
        /*0190*/ 	.word	0x00000020
        /*0194*/ 	.short	0x0100
        /*0196*/ 	.byte	0x05
	.zero		1


	//   ....[9]....
        /*0198*/ 	.word	0x00000640
        /*019c*/ 	.word	0x000000ff
        /*01a0*/ 	.word	0x00000050
        /*01a4*/ 	.short	0x0100
        /*01a6*/ 	.byte	0x05
	.zero		1


	//   ....[10]....
        /*01a8*/ 	.word	0x00000650
        /*01ac*/ 	.word	0x000000ff
        /*01b0*/ 	.word	0x00000028
        /*01b4*/ 	.short	0x0100
        /*01b6*/ 	.byte	0x05
	.zero		1


	//   ....[11]....
        /*01b8*/ 	.word	0x00000660
        /*01bc*/ 	.word	0x000000ff
        /*01c0*/ 	.word	0x00000058
        /*01c4*/ 	.short	0x0100
        /*01c6*/ 	.byte	0x05
	.zero		1


	//   ....[12]....
        /*01c8*/ 	.word	0x00000790
        /*01cc*/ 	.word	0x000000ff
        /*01d0*/ 	.word	0x00000060
        /*01d4*/ 	.short	0x0100
        /*01d6*/ 	.byte	0x07
	.zero		1


	//   ....[13]....
        /*01d8*/ 	.word	0x000007a0
        /*01dc*/ 	.word	0x000000ff
        /*01e0*/ 	.word	0x00000080
        /*01e4*/ 	.short	0x0100
        /*01e6*/ 	.byte	0x07
	.zero		1


	//   ....[14]....
        /*01e8*/ 	.word	0x000007b0
        /*01ec*/ 	.word	0x000000ff
        /*01f0*/ 	.word	0x00000068
        /*01f4*/ 	.short	0x0100
        /*01f6*/ 	.byte	0x07
	.zero		1


	//   ....[15]....
        /*01f8*/ 	.word	0x000007c0
        /*01fc*/ 	.word	0x000000ff
        /*0200*/ 	.word	0x00000088
        /*0204*/ 	.short	0x0100
        /*0206*/ 	.byte	0x07
	.zero		1


	//   ....[16]....
        /*0208*/ 	.word	0x000007d0
        /*020c*/ 	.word	0x000000ff
        /*0210*/ 	.word	0x00000070
        /*0214*/ 	.short	0x0100
        /*0216*/ 	.byte	0x07
	.zero		1


	//   ....[17]....
        /*0218*/ 	.word	0x000007e0
        /*021c*/ 	.word	0x000000ff
        /*0220*/ 	.word	0x00000090
        /*0224*/ 	.short	0x0100
        /*0226*/ 	.byte	0x07
	.zero		1


	//   ....[18]....
        /*0228*/ 	.word	0x000007f0
        /*022c*/ 	.word	0x000000ff
        /*0230*/ 	.word	0x00000078
        /*0234*/ 	.short	0x0100
        /*0236*/ 	.byte	0x07
	.zero		1


	//   ....[19]....
        /*0238*/ 	.word	0x00000800
        /*023c*/ 	.word	0x000000ff
        /*0240*/ 	.word	0x00000098
        /*0244*/ 	.short	0x0100
        /*0246*/ 	.byte	0x07
	.zero		1


	//   ....[20]....
        /*0248*/ 	.word	0x000008f0
        /*024c*/ 	.word	0x000000ff
        /*0250*/ 	.word	0x000000a0
        /*0254*/ 	.short	0x0100
        /*0256*/ 	.byte	0x05
	.zero		1


	//   ....[21]....
        /*0258*/ 	.word	0x00000900
        /*025c*/ 	.word	0x000000ff
        /*0260*/ 	.word	0x000000a8
        /*0264*/ 	.short	0x0100
        /*0266*/ 	.byte	0x05
	.zero		1


	//   ....[22]....
        /*0268*/ 	.word	0x00000a40
        /*026c*/ 	.word	0x000000ff
        /*0270*/ 	.word	0x000000b0
        /*0274*/ 	.short	0x0100
        /*0276*/ 	.byte	0x05
	.zero		1


	//   ....[23]....
        /*0278*/ 	.word	0x00000a50
        /*027c*/ 	.word	0x000000ff
        /*0280*/ 	.word	0x000000c0
        /*0284*/ 	.short	0x0100
        /*0286*/ 	.byte	0x05
	.zero		1


	//   ....[24]....
        /*0288*/ 	.word	0x00000a60
        /*028c*/ 	.word	0x000000ff
        /*0290*/ 	.word	0x000000b8
        /*0294*/ 	.short	0x0100
        /*0296*/ 	.byte	0x05
	.zero		1


	//   ....[25]....
        /*0298*/ 	.word	0x00000a70
        /*029c*/ 	.word	0x000000ff
        /*02a0*/ 	.word	0x000000c8
        /*02a4*/ 	.short	0x0100
        /*02a6*/ 	.byte	0x05
	.zero		1


	//   ....[26]....
        /*02a8*/ 	.word	0x00000ba0
        /*02ac*/ 	.word	0x000000ff
        /*02b0*/ 	.word	0x000000d0
        /*02b4*/ 	.short	0x0100
        /*02b6*/ 	.byte	0x07
	.zero		1


	//   ....[27]....
        /*02b8*/ 	.word	0x00000bb0
        /*02bc*/ 	.word	0x000000ff
        /*02c0*/ 	.word	0x000000f0
        /*02c4*/ 	.short	0x0100
        /*02c6*/ 	.byte	0x07
	.zero		1


	//   ....[28]....
        /*02c8*/ 	.word	0x00000bc0
        /*02cc*/ 	.word	0x000000ff
        /*02d0*/ 	.word	0x000000d8
        /*02d4*/ 	.short	0x0100
        /*02d6*/ 	.byte	0x07
	.zero		1


	//   ....[29]....
        /*02d8*/ 	.word	0x00000bd0
        /*02dc*/ 	.word	0x000000ff
        /*02e0*/ 	.word	0x000000f8
        /*02e4*/ 	.short	0x0100
        /*02e6*/ 	.byte	0x07
	.zero		1


	//   ....[30]....
        /*02e8*/ 	.word	0x00000be0
        /*02ec*/ 	.word	0x000000ff
        /*02f0*/ 	.word	0x000000e0
        /*02f4*/ 	.short	0x0100
        /*02f6*/ 	.byte	0x07
	.zero		1


	//   ....[31]....
        /*02f8*/ 	.word	0x00000bf0
        /*02fc*/ 	.word	0x000000ff
        /*0300*/ 	.word	0x00000100
        /*0304*/ 	.short	0x0100
        /*0306*/ 	.byte	0x07
	.zero		1


	//   ....[32]....
        /*0308*/ 	.word	0x00000c00
        /*030c*/ 	.word	0x000000ff
        /*0310*/ 	.word	0x000000e8
        /*0314*/ 	.short	0x0100
        /*0316*/ 	.byte	0x07
	.zero		1


	//   ....[33]....
        /*0318*/ 	.word	0x00000c10
        /*031c*/ 	.word	0x000000ff
        /*0320*/ 	.word	0x00000108
        /*0324*/ 	.short	0x0100
        /*0326*/ 	.byte	0x07
	.zero		1


	//   ....[34]....
        /*0328*/ 	.word	0x00000d00
        /*032c*/ 	.word	0x000000ff
        /*0330*/ 	.word	0x00000110
        /*0334*/ 	.short	0x0100
        /*0336*/ 	.byte	0x05
	.zero		1


	//   ....[35]....
        /*0338*/ 	.word	0x00000d10
        /*033c*/ 	.word	0x000000ff
        /*0340*/ 	.word	0x00000120
        /*0344*/ 	.short	0x0100
        /*0346*/ 	.byte	0x05
	.zero		1


	//   ....[36]....
        /*0348*/ 	.word	0x00000d20
        /*034c*/ 	.word	0x000000ff
        /*0350*/ 	.word	0x00000118
        /*0354*/ 	.short	0x0100
        /*0356*/ 	.byte	0x05
	.zero		1


	//   ....[37]....
        /*0358*/ 	.word	0x00000d30
        /*035c*/ 	.word	0x000000ff
        /*0360*/ 	.word	0x00000128
        /*0364*/ 	.short	0x0100
        /*0366*/ 	.byte	0x05
	.zero		1


	//   ....[38]....
        /*0368*/ 	.word	0x00001600
        /*036c*/ 	.word	0x00000002
        /*0370*/ 	.word	0x00000120
        /*0374*/ 	.short	0x010a
        /*0376*/ 	.byte	0xff
	.zero		1


	//   ....[39]....
        /*0378*/ 	.word	0x00001630
        /*037c*/ 	.word	0x00000002
        /*0380*/ 	.word	0x00000110
        /*0384*/ 	.short	0x0101
        /*0386*/ 	.byte	0xff
	.zero		1


	//   ....[40]....
        /*0388*/ 	.word	0x00001700
        /*038c*/ 	.word	0x000000ff
        /*0390*/ 	.word	0x00000030
        /*0394*/ 	.short	0x010a
        /*0396*/ 	.byte	0x08
	.zero		1


	//   ....[41]....
        /*0398*/ 	.word	0x000017a0
        /*039c*/ 	.word	0x000000ff
        /*03a0*/ 	.word	0x00000030
        /*03a4*/ 	.short	0x010a
        /*03a6*/ 	.byte	0x21
	.zero		1


	//   ....[42]....
        /*03a8*/ 	.word	0x00001900
        /*03ac*/ 	.word	0x000000ff
        /*03b0*/ 	.word	0x00000030
        /*03b4*/ 	.short	0x010a
        /*03b6*/ 	.byte	0x08
	.zero		1


	//   ....[43]....
        /*03b8*/ 	.word	0x000019f0
        /*03bc*/ 	.word	0x000000ff
        /*03c0*/ 	.word	0x000000a8
        /*03c4*/ 	.short	0x0101
        /*03c6*/ 	.byte	0x04
	.zero		1


	//   ....[44]....
        /*03c8*/ 	.word	0x00001a10
        /*03cc*/ 	.word	0x000000ff
        /*03d0*/ 	.word	0x00000030
        /*03d4*/ 	.short	0x010a
        /*03d6*/ 	.byte	0x08
	.zero		1


	//   ....[45]....
        /*03d8*/ 	.word	0x00001a90
        /*03dc*/ 	.word	0x000000ff
        /*03e0*/ 	.word	0x00000030
        /*03e4*/ 	.short	0x010a
        /*03e6*/ 	.byte	0x11
	.zero		1


	//   ....[46]....
        /*03e8*/ 	.word	0x00001bf0
        /*03ec*/ 	.word	0x000000ff
        /*03f0*/ 	.word	0x00000030
        /*03f4*/ 	.short	0x010a
        /*03f6*/ 	.byte	0x08
	.zero		1


	//   ....[47]....
        /*03f8*/ 	.word	0x00001d10
        /*03fc*/ 	.word	0x00000002
        /*0400*/ 	.word	0x000000b0
        /*0404*/ 	.short	0x010a
        /*0406*/ 	.byte	0xff
	.zero		1


	//   ....[48]....
        /*0408*/ 	.word	0x00001dd0
        /*040c*/ 	.word	0x00000002
        /*0410*/ 	.word	0x00000000
        /*0414*/ 	.short	0x0101
        /*0416*/ 	.byte	0xff
	.zero		1


	//   ....[49]....
        /*0418*/ 	.word	0x00002330
        /*041c*/ 	.word	0x000000ff
        /*0420*/ 	.word	0x00000000
        /*0424*/ 	.short	0x010a
        /*0426*/ 	.byte	0x05
	.zero		1


	//   ....[50]....
        /*0428*/ 	.word	0x000023c0
        /*042c*/ 	.word	0x000000ff
        /*0430*/ 	.word	0x00000000
        /*0434*/ 	.short	0x010a
        /*0436*/ 	.byte	0x05
	.zero		1


	//   ....[51]....
        /*0438*/ 	.word	0x00002450
        /*043c*/ 	.word	0x000000ff
        /*0440*/ 	.word	0x00000000
        /*0444*/ 	.short	0x010a
        /*0446*/ 	.byte	0x05
	.zero		1


	//   ....[52]....
        /*0448*/ 	.word	0x000024e0
        /*044c*/ 	.word	0x000000ff
        /*0450*/ 	.word	0x00000000
        /*0454*/ 	.short	0x010a
        /*0456*/ 	.byte	0x05
	.zero		1


	//   ....[53]....
        /*0458*/ 	.word	0x00002570
        /*045c*/ 	.word	0x000000ff
        /*0460*/ 	.word	0x00000000
        /*0464*/ 	.short	0x010a
        /*0466*/ 	.byte	0x05
	.zero		1


	//   ....[54]....
        /*0468*/ 	.word	0x00002610
        /*046c*/ 	.word	0x00000000
        /*0470*/ 	.word	0x00000000
        /*0474*/ 	.short	0x010a
        /*0476*/ 	.byte	0xff
	.zero		1


	//   ....[55]....
        /*0478*/ 	.word	0x00002730
        /*047c*/ 	.word	0x00000000
        /*0480*/ 	.word	0x00000110
        /*0484*/ 	.short	0x010a
        /*0486*/ 	.byte	0xff
	.zero		1


	//   ....[56]....
        /*0488*/ 	.word	0x000027a0
        /*048c*/ 	.word	0x00000000
        /*0490*/ 	.word	0x00000000
        /*0494*/ 	.short	0x0101
        /*0496*/ 	.byte	0xff
	.zero		1


	//   ....[57]....
        /*0498*/ 	.word	0x000027c0
        /*049c*/ 	.word	0x000000ff
        /*04a0*/ 	.word	0x000000c0
        /*04a4*/ 	.short	0x010a
        /*04a6*/ 	.byte	0x05
	.zero		1


	//   ....[58]....
        /*04a8*/ 	.word	0x000028e0
        /*04ac*/ 	.word	0x00000000
        /*04b0*/ 	.word	0x000000b0
        /*04b4*/ 	.short	0x010a
        /*04b6*/ 	.byte	0xff
	.zero		1


	//   ....[59]....
        /*04b8*/ 	.word	0x000029e0
        /*04bc*/ 	.word	0x00000000
        /*04c0*/ 	.word	0x00000000
        /*04c4*/ 	.short	0x0101
        /*04c6*/ 	.byte	0xff
	.zero		1


	//   ....[60]....
        /*04c8*/ 	.word	0x00002a70
        /*04cc*/ 	.word	0x000000ff
        /*04d0*/ 	.word	0x000000c0
        /*04d4*/ 	.short	0x0106
        /*04d6*/ 	.byte	0x05
	.zero		1


	//   ....[61]....
        /*04d8*/ 	.word	0x00002a90
        /*04dc*/ 	.word	0x000000ff
        /*04e0*/ 	.word	0x000000c0
        /*04e4*/ 	.short	0x010a
        /*04e6*/ 	.byte	0x05
	.zero		1


	//   ....[62]....
        /*04e8*/ 	.word	0x00002b20
        /*04ec*/ 	.word	0x000000ff
        /*04f0*/ 	.word	0x000000c0
        /*04f4*/ 	.short	0x0106
        /*04f6*/ 	.byte	0x04
	.zero		1


	//   ....[63]....
        /*04f8*/ 	.word	0x00002b60
        /*04fc*/ 	.word	0x00000000
        /*0500*/ 	.word	0x000000c0
        /*0504*/ 	.short	0x010a
        /*0506*/ 	.byte	0xff
	.zero		1


	//   ....[64]....
        /*0508*/ 	.word	0x000030a0
        /*050c*/ 	.word	0x00000000
        /*0510*/ 	.word	0x000000b0
        /*0514*/ 	.short	0x010a
        /*0516*/ 	.byte	0xff
	.zero		1


	//   ....[65]....
        /*0518*/ 	.word	0x000031b0
        /*051c*/ 	.word	0x00000003
        /*0520*/ 	.word	0x00000000
        /*0524*/ 	.short	0x0101
        /*0526*/ 	.byte	0xff
	.zero		1


	//   ....[66]....
        /*0528*/ 	.word	0x000031c0
        /*052c*/ 	.word	0x000000ff
        /*0530*/ 	.word	0x00000000
        /*0534*/ 	.short	0x010a
        /*0536*/ 	.byte	0x06
	.zero		1


	//   ....[67]....
        /*0538*/ 	.word	0x000031e0
        /*053c*/ 	.word	0x000000ff
        /*0540*/ 	.word	0x000000f0
        /*0544*/ 	.short	0x010a
        /*0546*/ 	.byte	0x07
	.zero		1


	//   ....[68]....
        /*0548*/ 	.word	0x000032b0
        /*054c*/ 	.word	0x000000ff
        /*0550*/ 	.word	0x00000000
        /*0554*/ 	.short	0x010a
        /*0556*/ 	.byte	0x06
	.zero		1


	//   ....[69]....
        /*0558*/ 	.word	0x000033e0
        /*055c*/ 	.word	0x000000ff
        /*0560*/ 	.word	0x00000000
        /*0564*/ 	.short	0x010a
        /*0566*/ 	.byte	0x1a
	.zero		1


	//   ....[70]....
        /*0568*/ 	.word	0x00003680
        /*056c*/ 	.word	0x000000ff
        /*0570*/ 	.word	0x00000000
        /*0574*/ 	.short	0x010a
        /*0576*/ 	.byte	0x06
	.zero		1


	//   ....[71]....
        /*0578*/ 	.word	0x00003710
        /*057c*/ 	.word	0x000000ff
        /*0580*/ 	.word	0x00000000
        /*0584*/ 	.short	0x010a
        /*0586*/ 	.byte	0x06
	.zero		1


	//   ....[72]....
        /*0588*/ 	.word	0x000037a0
        /*058c*/ 	.word	0x000000ff
        /*0590*/ 	.word	0x00000000
        /*0594*/ 	.short	0x010a
        /*0596*/ 	.byte	0x06
	.zero		1


	//   ....[73]....
        /*0598*/ 	.word	0x00003830
        /*059c*/ 	.word	0x000000ff
        /*05a0*/ 	.word	0x00000000
        /*05a4*/ 	.short	0x010a
        /*05a6*/ 	.byte	0x07
	.zero		1


	//   ....[74]....
        /*05a8*/ 	.word	0x00003cb0
        /*05ac*/ 	.word	0x00000000
        /*05b0*/ 	.word	0x000000b0
        /*05b4*/ 	.short	0x010a
        /*05b6*/ 	.byte	0xff
	.zero		1


	//   ....[75]....
        /*05b8*/ 	.word	0x00003d70
        /*05bc*/ 	.word	0x00000000
        /*05c0*/ 	.word	0x00000000
        /*05c4*/ 	.short	0x0101
        /*05c6*/ 	.byte	0xff
	.zero		1


	//   ....[76]....
        /*05c8*/ 	.word	0x00004090
        /*05cc*/ 	.word	0x000000ff
        /*05d0*/ 	.word	0x000000a8
        /*05d4*/ 	.short	0x010a
        /*05d6*/ 	.byte	0x07
	.zero		1


	//   ....[77]....
        /*05d8*/ 	.word	0x00004280
        /*05dc*/ 	.word	0x000000ff
        /*05e0*/ 	.word	0x00000080
        /*05e4*/ 	.short	0x010a
        /*05e6*/ 	.byte	0x07
	.zero		1


	//   ....[78]....
        /*05e8*/ 	.word	0x000043f0
        /*05ec*/ 	.word	0x000000ff
        /*05f0*/ 	.word	0x00000060
        /*05f4*/ 	.short	0x010b
        /*05f6*/ 	.byte	0x07
	.zero		1


	//   ....[79]....
        /*05f8*/ 	.word	0x00004400
        /*05fc*/ 	.word	0x000000ff
        /*0600*/ 	.word	0x00000000
        /*0604*/ 	.short	0x0101
        /*0606*/ 	.byte	0x08
	.zero		1


	//   ....[80]....
        /*0608*/ 	.word	0x00004410
        /*060c*/ 	.word	0x000000ff
        /*0610*/ 	.word	0x00000088
        /*0614*/ 	.short	0x010a
        /*0616*/ 	.byte	0x07
	.zero		1


	//   ....[81]....
        /*0618*/ 	.word	0x00004560
        /*061c*/ 	.word	0x000000ff
        /*0620*/ 	.word	0x00000068
        /*0624*/ 	.short	0x010b
        /*0626*/ 	.byte	0x07
	.zero		1


	//   ....[82]....
        /*0628*/ 	.word	0x00004570
        /*062c*/ 	.word	0x000000ff
        /*0630*/ 	.word	0x00000000
        /*0634*/ 	.short	0x0101
        /*0636*/ 	.byte	0x08
	.zero		1


	//   ....[83]....
        /*0638*/ 	.word	0x00004580
        /*063c*/ 	.word	0x000000ff
        /*0640*/ 	.word	0x00000090
        /*0644*/ 	.short	0x010a
        /*0646*/ 	.byte	0x07
	.zero		1


	//   ....[84]....
        /*0648*/ 	.word	0x00004700
        /*064c*/ 	.word	0x000000ff
        /*0650*/ 	.word	0x00000070
        /*0654*/ 	.short	0x010b
        /*0656*/ 	.byte	0x07
	.zero		1


	//   ....[85]....
        /*0658*/ 	.word	0x00004740
        /*065c*/ 	.word	0x000000ff
        /*0660*/ 	.word	0x00000000
        /*0664*/ 	.short	0x0101
        /*0666*/ 	.byte	0x08
	.zero		1


	//   ....[86]....
        /*0668*/ 	.word	0x00004780
        /*066c*/ 	.word	0x000000ff
        /*0670*/ 	.word	0x00000098
        /*0674*/ 	.short	0x010a
        /*0676*/ 	.byte	0x07
	.zero		1


	//   ....[87]....
        /*0678*/ 	.word	0x000049c0
        /*067c*/ 	.word	0x000000ff
        /*0680*/ 	.word	0x00000078
        /*0684*/ 	.short	0x010b
        /*0686*/ 	.byte	0x07
	.zero		1


	//   ....[88]....
        /*0688*/ 	.word	0x000049e0
        /*068c*/ 	.word	0x000000ff
        /*0690*/ 	.word	0x00000000
        /*0694*/ 	.short	0x0101
        /*0696*/ 	.byte	0x0d
	.zero		1


	//   ....[89]....
        /*0698*/ 	.word	0x00004a10
        /*069c*/ 	.word	0x000000ff
        /*06a0*/ 	.word	0x00000080
        /*06a4*/ 	.short	0x010a
        /*06a6*/ 	.byte	0x07
	.zero		1


	//   ....[90]....
        /*06a8*/ 	.word	0x00004a30
        /*06ac*/ 	.word	0x000000ff
        /*06b0*/ 	.word	0x00000088
        /*06b4*/ 	.short	0x010a
        /*06b6*/ 	.byte	0x07
	.zero		1


	//   ....[91]....
        /*06b8*/ 	.word	0x00004a50
        /*06bc*/ 	.word	0x000000ff
        /*06c0*/ 	.word	0x00000090
        /*06c4*/ 	.short	0x010a
        /*06c6*/ 	.byte	0x07
	.zero		1


	//   ....[92]....
        /*06c8*/ 	.word	0x00004a90
        /*06cc*/ 	.word	0x00000000
        /*06d0*/ 	.word	0x00000098
        /*06d4*/ 	.short	0x010a
        /*06d6*/ 	.byte	0xff
	.zero		1


	//   ....[93]....
        /*06d8*/ 	.word	0x00004dc0
        /*06dc*/ 	.word	0x00000000
        /*06e0*/ 	.word	0x000000b0
        /*06e4*/ 	.short	0x010a
        /*06e6*/ 	.byte	0xff
	.zero		1


	//   ....[94]....
        /*06e8*/ 	.word	0x00004ed0
        /*06ec*/ 	.word	0x00000000
        /*06f0*/ 	.word	0x00000000
        /*06f4*/ 	.short	0x0101
        /*06f6*/ 	.byte	0xff
	.zero		1


	//   ....[95]....
        /*06f8*/ 	.word	0x00005920
        /*06fc*/ 	.word	0x000000ff
        /*0700*/ 	.word	0x00000060
        /*0704*/ 	.short	0x010a
        /*0706*/ 	.byte	0x30
	.zero		1


	//   ....[96]....
        /*0708*/ 	.word	0x00005960
        /*070c*/ 	.word	0x00000040
        /*0710*/ 	.word	0x000000d0
        /*0714*/ 	.short	0x010a
        /*0716*/ 	.byte	0xff
	.zero		1


	//   ....[97]....
        /*0718*/ 	.word	0x00005a50
        /*071c*/ 	.word	0x000000ff
        /*0720*/ 	.word	0x00000060
        /*0724*/ 	.short	0x010a
        /*0726*/ 	.byte	0x30
	.zero		1


	//   ....[98]....
        /*0728*/ 	.word	0x00005b40
        /*072c*/ 	.word	0x00000040
        /*0730*/ 	.word	0x000000d0
        /*0734*/ 	.short	0x010a
        /*0736*/ 	.byte	0xff
	.zero		1


	//   ....[99]....
        /*0738*/ 	.word	0x00006610
        /*073c*/ 	.word	0x00000000
        /*0740*/ 	.word	0x00000000
        /*0744*/ 	.short	0x0101
        /*0746*/ 	.byte	0xff
	.zero		1


	//   ....[100]....
        /*0748*/ 	.word	0x00006620
        /*074c*/ 	.word	0x00000002
        /*0750*/ 	.word	0x00000060
        /*0754*/ 	.short	0x010a
        /*0756*/ 	.byte	0xff
	.zero		1


	//   ....[101]....
        /*0758*/ 	.word	0x00006700
        /*075c*/ 	.word	0x00000002
        /*0760*/ 	.word	0x00000060
        /*0764*/ 	.short	0x010a
        /*0766*/ 	.byte	0xff
	.zero		1


	//   ....[102]....
        /*0768*/ 	.word	0x00007260
        /*076c*/ 	.word	0x00000048
        /*0770*/ 	.word	0x00000000
        /*0774*/ 	.short	0x0101
        /*0776*/ 	.byte	0xff
	.zero		1


	//   ....[103]....
        /*0778*/ 	.word	0x00007280
        /*077c*/ 	.word	0x00000000
        /*0780*/ 	.word	0x00000060
        /*0784*/ 	.short	0x010a
        /*0786*/ 	.byte	0xff
	.zero		1


	//   ....[104]....
        /*0788*/ 	.word	0x00007350
        /*078c*/ 	.word	0x00000000
        /*0790*/ 	.word	0x00000060
        /*0794*/ 	.short	0x010a
        /*0796*/ 	.byte	0xff
	.zero		1


	//   ....[105]....
        /*0798*/ 	.word	0x00007eb0
        /*079c*/ 	.word	0x00000048
        /*07a0*/ 	.word	0x00000000
        /*07a4*/ 	.short	0x0101
        /*07a6*/ 	.byte	0xff
	.zero		1


	//   ....[106]....
        /*07a8*/ 	.word	0x00007ed0
        /*07ac*/ 	.word	0x00000000
        /*07b0*/ 	.word	0x00000060
        /*07b4*/ 	.short	0x010a
        /*07b6*/ 	.byte	0xff
	.zero		1


	//   ....[107]....
        /*07b8*/ 	.word	0x00007fa0
        /*07bc*/ 	.word	0x00000000
        /*07c0*/ 	.word	0x00000060
        /*07c4*/ 	.short	0x010a
        /*07c6*/ 	.byte	0xff
	.zero		1


	//   ....[108]....
        /*07c8*/ 	.word	0x000082e0
        /*07cc*/ 	.word	0x000000ff
        /*07d0*/ 	.word	0x00000000
        /*07d4*/ 	.short	0x0101
        /*07d6*/ 	.byte	0x05
	.zero		1


	//   ....[109]....
        /*07d8*/ 	.word	0x00008b60
        /*07dc*/ 	.word	0x00000000
        /*07e0*/ 	.word	0x00000000
        /*07e4*/ 	.short	0x0101
        /*07e6*/ 	.byte	0xff
	.zero		1


	//   ....[110]....
        /*07e8*/ 	.word	0x00008dd0
        /*07ec*/ 	.word	0x000000ff
        /*07f0*/ 	.word	0x00000000
        /*07f4*/ 	.short	0x0101
        /*07f6*/ 	.byte	0x04
	.zero		1


	//   ....[111]....
        /*07f8*/ 	.word	0x00008df0
        /*07fc*/ 	.word	0x00000002
        /*0800*/ 	.word	0x00000120
        /*0804*/ 	.short	0x010a
        /*0806*/ 	.byte	0xff
	.zero		1


	//   ....[112]....
        /*0808*/ 	.word	0x00008e50
        /*080c*/ 	.word	0x00000002
        /*0810*/ 	.word	0x00000030
        /*0814*/ 	.short	0x010a
        /*0816*/ 	.byte	0xff
	.zero		1


	//   ....[113]....
        /*0818*/ 	.word	0x00008eb0
        /*081c*/ 	.word	0x00000002
        /*0820*/ 	.word	0x00000030
        /*0824*/ 	.short	0x010a
        /*0826*/ 	.byte	0xff
	.zero		1


	//   ....[114]....
        /*0828*/ 	.word	0x00008f00
        /*082c*/ 	.word	0x00000002
        /*0830*/ 	.word	0x000000b0
        /*0834*/ 	.short	0x010a
        /*0836*/ 	.byte	0xff
	.zero		1


	//   ....[115]....
        /*0838*/ 	.word	0x00008f60
        /*083c*/ 	.word	0x00000000
        /*0840*/ 	.word	0x00000000
        /*0844*/ 	.short	0x010a
        /*0846*/ 	.byte	0xff
	.zero		1


	//   ....[116]....
        /*0848*/ 	.word	0x00008fc0
        /*084c*/ 	.word	0x00000000
        /*0850*/ 	.word	0x00000000
        /*0854*/ 	.short	0x010a
        /*0856*/ 	.byte	0xff
	.zero		1


	//   ....[117]....
        /*0858*/ 	.word	0x00009020
        /*085c*/ 	.word	0x00000000
        /*0860*/ 	.word	0x00000000
        /*0864*/ 	.short	0x010a
        /*0866*/ 	.byte	0xff
	.zero		1


	//   ....[118]....
        /*0868*/ 	.word	0x00009080
        /*086c*/ 	.word	0x00000000
        /*0870*/ 	.word	0x00000000
        /*0874*/ 	.short	0x010a
        /*0876*/ 	.byte	0xff
	.zero		1


	//   ....[119]....
        /*0878*/ 	.word	0x000090e0
        /*087c*/ 	.word	0x00000000
        /*0880*/ 	.word	0x00000000
        /*0884*/ 	.short	0x010a
        /*0886*/ 	.byte	0xff
	.zero		1


	//   ....[120]....
        /*0888*/ 	.word	0x00009130
        /*088c*/ 	.word	0x00000000
        /*0890*/ 	.word	0x00000110
        /*0894*/ 	.short	0x010a
        /*0896*/ 	.byte	0xff
	.zero		1


	//   ....[121]....
        /*0898*/ 	.word	0x00009190
        /*089c*/ 	.word	0x00000000
        /*08a0*/ 	.word	0x000000c0
        /*08a4*/ 	.short	0x010a
        /*08a6*/ 	.byte	0xff
	.zero		1


	//   ....[122]....
        /*08a8*/ 	.word	0x000091e0
        /*08ac*/ 	.word	0x00000000
        /*08b0*/ 	.word	0x000000b0
        /*08b4*/ 	.short	0x010a
        /*08b6*/ 	.byte	0xff
	.zero		1


	//   ....[123]....
        /*08b8*/ 	.word	0x00009240
        /*08bc*/ 	.word	0x00000000
        /*08c0*/ 	.word	0x000000c0
        /*08c4*/ 	.short	0x010a
        /*08c6*/ 	.byte	0xff
	.zero		1


	//   ....[124]....
        /*08c8*/ 	.word	0x00009290
        /*08cc*/ 	.word	0x00000000
        /*08d0*/ 	.word	0x000000b0
        /*08d4*/ 	.short	0x010a
        /*08d6*/ 	.byte	0xff
	.zero		1


	//   ....[125]....
        /*08d8*/ 	.word	0x000092f0
        /*08dc*/ 	.word	0x00000002
        /*08e0*/ 	.word	0x000000f0
        /*08e4*/ 	.short	0x010a
        /*08e6*/ 	.byte	0xff
	.zero		1


	//   ....[126]....
        /*08e8*/ 	.word	0x00009350
        /*08ec*/ 	.word	0x00000000
        /*08f0*/ 	.word	0x00000000
        /*08f4*/ 	.short	0x010a
        /*08f6*/ 	.byte	0xff
	.zero		1


	//   ....[127]....
        /*08f8*/ 	.word	0x000093b0
        /*08fc*/ 	.word	0x00000000
        /*0900*/ 	.word	0x00000000
        /*0904*/ 	.short	0x010a
        /*0906*/ 	.byte	0xff
	.zero		1


	//   ....[128]....
        /*0908*/ 	.word	0x00009410
        /*090c*/ 	.word	0x00000000
        /*0910*/ 	.word	0x00000000
        /*0914*/ 	.short	0x010a
        /*0916*/ 	.byte	0xff
	.zero		1


	//   ....[129]....
        /*0918*/ 	.word	0x00009470
        /*091c*/ 	.word	0x00000000
        /*0920*/ 	.word	0x00000000
        /*0924*/ 	.short	0x010a
        /*0926*/ 	.byte	0xff
	.zero		1


	//   ....[130]....
        /*0928*/ 	.word	0x000094d0
        /*092c*/ 	.word	0x00000000
        /*0930*/ 	.word	0x00000000
        /*0934*/ 	.short	0x010a
        /*0936*/ 	.byte	0xff
	.zero		1


	//   ....[131]....
        /*0938*/ 	.word	0x00009520
        /*093c*/ 	.word	0x00000000
        /*0940*/ 	.word	0x000000b0
        /*0944*/ 	.short	0x010a
        /*0946*/ 	.byte	0xff
	.zero		1


	//   ....[132]....
        /*0948*/ 	.word	0x00009580
        /*094c*/ 	.word	0x00000000
        /*0950*/ 	.word	0x000000a8
        /*0954*/ 	.short	0x010a
        /*0956*/ 	.byte	0xff
	.zero		1


	//   ....[133]....
        /*0958*/ 	.word	0x000095e0
        /*095c*/ 	.word	0x00000000
        /*0960*/ 	.word	0x00000080
        /*0964*/ 	.short	0x010a
        /*0966*/ 	.byte	0xff
	.zero		1


	//   ....[134]....
        /*0968*/ 	.word	0x00009640
        /*096c*/ 	.word	0x00000000
        /*0970*/ 	.word	0x00000088
        /*0974*/ 	.short	0x010a
        /*0976*/ 	.byte	0xff
	.zero		1


	//   ....[135]....
        /*0978*/ 	.word	0x000096a0
        /*097c*/ 	.word	0x00000000
        /*0980*/ 	.word	0x00000090
        /*0984*/ 	.short	0x010a
        /*0986*/ 	.byte	0xff
	.zero		1


	//   ....[136]....
        /*0988*/ 	.word	0x00009700
        /*098c*/ 	.word	0x00000000
        /*0990*/ 	.word	0x00000098
        /*0994*/ 	.short	0x010a
        /*0996*/ 	.byte	0xff
	.zero		1


	//   ....[137]....
        /*0998*/ 	.word	0x00009760
        /*099c*/ 	.word	0x00000000
        /*09a0*/ 	.word	0x00000080
        /*09a4*/ 	.short	0x010a
        /*09a6*/ 	.byte	0xff
	.zero		1


	//   ....[138]....
        /*09a8*/ 	.word	0x000097c0
        /*09ac*/ 	.word	0x00000000
        /*09b0*/ 	.word	0x00000088
        /*09b4*/ 	.short	0x010a
        /*09b6*/ 	.byte	0xff
	.zero		1


	//   ....[139]....
        /*09b8*/ 	.word	0x00009820
        /*09bc*/ 	.word	0x00000000
        /*09c0*/ 	.word	0x00000090
        /*09c4*/ 	.short	0x010a
        /*09c6*/ 	.byte	0xff
	.zero		1


	//   ....[140]....
        /*09c8*/ 	.word	0x00009870
        /*09cc*/ 	.word	0x00000000
        /*09d0*/ 	.word	0x000000b0
        /*09d4*/ 	.short	0x010a
        /*09d6*/ 	.byte	0xff
	.zero		1


	//   ....[141]....
        /*09d8*/ 	.word	0x000098d0
        /*09dc*/ 	.word	0x00000002
        /*09e0*/ 	.word	0x00000060
        /*09e4*/ 	.short	0x010a
        /*09e6*/ 	.byte	0xff
	.zero		1


	//   ....[142]....
        /*09e8*/ 	.word	0x00009920
        /*09ec*/ 	.word	0x00000040
        /*09f0*/ 	.word	0x000000d0
        /*09f4*/ 	.short	0x010a
        /*09f6*/ 	.byte	0xff
	.zero		1


	//   ....[143]....
        /*09f8*/ 	.word	0x00009970
        /*09fc*/ 	.word	0x00000002
        /*0a00*/ 	.word	0x00000060
        /*0a04*/ 	.short	0x010a
        /*0a06*/ 	.byte	0xff
	.zero		1


	//   ....[144]....
        /*0a08*/ 	.word	0x000099c0
        /*0a0c*/ 	.word	0x00000000
        /*0a10*/ 	.word	0x00000060
        /*0a14*/ 	.short	0x010a
        /*0a16*/ 	.byte	0xff
	.zero		1


	//   ....[145]....
        /*0a18*/ 	.word	0x00009a10
        /*0a1c*/ 	.word	0x00000000
        /*0a20*/ 	.word	0x00000060
        /*0a24*/ 	.short	0x010a
        /*0a26*/ 	.byte	0xff
	.zero		1


	//----- nvinfo : EIATTR_NUM_MBARRIERS
	.align		4
.L_47:
        /*0a28*/ 	.byte	0x03, 0x38
        /*0a2a*/ 	.short	0x0026


	//----- nvinfo : EIATTR_EXIT_INSTR_OFFSETS
	.align		4
        /*0a2c*/ 	.byte	0x04, 0x1c
        /*0a2e*/ 	.short	(.L_49 - .L_48)


	//   ....[0]....
.L_48:
        /*0a30*/ 	.word	0x00002640


	//   ....[1]....
        /*0a34*/ 	.word	0x00002b30


	//   ....[2]....
        /*0a38*/ 	.word	0x00002b90


	//   ....[3]....
        /*0a3c*/ 	.word	0x00003a90


	//   ....[4]....
        /*0a40*/ 	.word	0x00004ac0


	//   ....[5]....
        /*0a44*/ 	.word	0x00004b00


	//   ....[6]....
        /*0a48*/ 	.word	0x00008cc0


	//   ....[7]....
        /*0a4c*/ 	.word	0x00008d40


	//   ....[8]....
        /*0a50*/ 	.word	0x00008d70


	//   ....[9]....
        /*0a54*/ 	.word	0x00008de0


	//----- nvinfo : EIATTR_MAX_THREADS
	.align		4
.L_49:
        /*0a58*/ 	.byte	0x04, 0x05
        /*0a5a*/ 	.short	(.L_51 - .L_50)
.L_50:
        /*0a5c*/ 	.word	0x00000100
        /*0a60*/ 	.word	0x00000001
        /*0a64*/ 	.word	0x00000001


	//----- nvinfo : EIATTR_CRS_STACK_SIZE
	.align		4
.L_51:
        /*0a68*/ 	.byte	0x04, 0x1e
        /*0a6a*/ 	.short	(.L_53 - .L_52)
.L_52:
        /*0a6c*/ 	.word	0x00000000


	//----- nvinfo : EIATTR_CBANK_PARAM_SIZE
	.align		4
.L_53:
        /*0a70*/ 	.byte	0x03, 0x19
        /*0a72*/ 	.short	0x0800


	//----- nvinfo : EIATTR_PARAM_CBANK
	.align		4
        /*0a74*/ 	.byte	0x04, 0x0a
        /*0a76*/ 	.short	(.L_55 - .L_54)
	.align		4
.L_54:
        /*0a78*/ 	.word	index@(.nv.constant0._ZN7cutlass13device_kernelINS_4gemm6kernel13GemmUniversalIN4cute5tupleIJiiiiEEENS1_10collective13CollectiveMmaINS1_35MainloopSm100TmaUmmaWarpSpecializedILi6ELi2ELi4ENS5_IJNS4_1CILi1EEESB_SB_EEEEENS5_IJNSA_ILi128EEESE_NSA_ILi64EEEEEENS_6half_tENS5_IJlSB_lEEESH_SI_NS4_8TiledMMAINS4_8MMA_AtomIJNS4_20SM100_MMA_F16BF16_SSISH_SH_fLi128ELi128ELNS4_4UMMA5MajorE0ELSN_0ELNSM_7ScaleInE0ELSO_0EEEEEENS4_6LayoutISC_NS5_IJNSA_ILi0EEESS_SS_EEEEENS5_IJNS4_10UnderscoreESV_SV_EEEEENS4_13SM90_TMA_LOADENS4_14ComposedLayoutINS4_7SwizzleILi3ELi4ELi3EEENS4_18smem_ptr_flag_bitsILi16EEENSR_INS5_IJNSA_ILi8EEESF_EEENS5_IJSF_SB_EEEEEEEvNS4_8identityESY_S18_vS19_EENS_8epilogue10collective18CollectiveEpilogueINS1B_23Sm100TmaWarpSpecializedILi4ELi2ELi32ELb1ELb0EEEJSG_NS5_IJNSR_ISE_SB_EENSR_INSA_ILi32EEESB_EEEEESH_SI_SH_SI_NS1B_6fusion15FusionCallbacksIS1F_NS1K_17LinearCombinationISH_fSH_fLNS_15FloatRoundStyleE2EEESG_S1J_JEEENS4_5SM1004TMEM4LOAD26SM100_TMEM_LOAD_32dp32b32xESY_NSZ_INS10_ILi2ELi4ELi3EEES13_NSR_INS5_IJS14_S1H_EEENS5_IJS1H_SB_EEEEEEENS4_39AutoVectorizingCopyWithAssumedAlignmentILi128EEENS4_14SM90_TMA_STOREES1Y_S20_S20_EEEvvEEEEvNT_6ParamsE)
        /*0a7c*/ 	.short	0x0380
        /*0a7e*/ 	.short	0x0800


	//----- nvinfo : EIATTR_SW_WAR
	.align		4
.L_55:
        /*0a80*/ 	.byte	0x04, 0x36
        /*0a82*/ 	.short	(.L_57 - .L_56)
.L_56:
        /*0a84*/ 	.word	0x00000008
.L_57:


//--------------------- .nv.callgraph             --------------------------
	.section	.nv.callgraph,"",@"SHT_CUDA_CALLGRAPH"
	.align	4
	.sectionentsize	8
	.align		4
        /*0000*/ 	.word	0x00000000
	.align		4
        /*0004*/ 	.word	0xffffffff
	.align		4
        /*0008*/ 	.word	index@(_ZN7cutlass13device_kernelINS_4gemm6kernel13GemmUniversalIN4cute5tupleIJiiiiEEENS1_10collective13CollectiveMmaINS1_35MainloopSm100TmaUmmaWarpSpecializedILi6ELi2ELi4ENS5_IJNS4_1CILi1EEESB_SB_EEEEENS5_IJNSA_ILi128EEESE_NSA_ILi64EEEEEENS_6half_tENS5_IJlSB_lEEESH_SI_NS4_8TiledMMAINS4_8MMA_AtomIJNS4_20SM100_MMA_F16BF16_SSISH_SH_fLi128ELi128ELNS4_4UMMA5MajorE0ELSN_0ELNSM_7ScaleInE0ELSO_0EEEEEENS4_6LayoutISC_NS5_IJNSA_ILi0EEESS_SS_EEEEENS5_IJNS4_10UnderscoreESV_SV_EEEEENS4_13SM90_TMA_LOADENS4_14ComposedLayoutINS4_7SwizzleILi3ELi4ELi3EEENS4_18smem_ptr_flag_bitsILi16EEENSR_INS5_IJNSA_ILi8EEESF_EEENS5_IJSF_SB_EEEEEEEvNS4_8identityESY_S18_vS19_EENS_8epilogue10collective18CollectiveEpilogueINS1B_23Sm100TmaWarpSpecializedILi4ELi2ELi32ELb1ELb0EEEJSG_NS5_IJNSR_ISE_SB_EENSR_INSA_ILi32EEESB_EEEEESH_SI_SH_SI_NS1B_6fusion15FusionCallbacksIS1F_NS1K_17LinearCombinationISH_fSH_fLNS_15FloatRoundStyleE2EEESG_S1J_JEEENS4_5SM1004TMEM4LOAD26SM100_TMEM_LOAD_32dp32b32xESY_NSZ_INS10_ILi2ELi4ELi3EEES13_NSR_INS5_IJS14_S1H_EEENS5_IJS1H_SB_EEEEEEENS4_39AutoVectorizingCopyWithAssumedAlignmentILi128EEENS4_14SM90_TMA_STOREES1Y_S20_S20_EEEvvEEEEvNT_6ParamsE)
	.align		4
        /*000c*/ 	.word	index@(__assertfail)
	.align		4
        /*0010*/ 	.word	0x00000000
	.align		4
        /*0014*/ 	.word	0xfffffffe
	.align		4
        /*0018*/ 	.word	0x00000000
	.align		4
        /*001c*/ 	.word	0xfffffffd
	.align		4
        /*0020*/ 	.word	0x00000000
	.align		4
        /*0024*/ 	.word	0xfffffffc


//--------------------- .nv.constant4             --------------------------
	.section	.nv.constant4,"a",@progbits
	.align	8
	.align		8
.nv.constant4:
        /*0000*/ 	.dword	__assertfail
	.align		8
        /*0008*/ 	.dword	__unnamed_1
	.align		8
        /*0010*/ 	.dword	__unnamed_2
	.align		8
        /*0018*/ 	.dword	_ZN40_INTERNAL_fe49e2f4_4_k_cu_c7e0626e_302614cuda3std3__45__cpo5beginE
	.align		8
        /*0020*/ 	.dword	_ZN40_INTERNAL_fe49e2f4_4_k_cu_c7e0626e_302614cuda3std3__45__cpo3endE
	.align		8
        /*0028*/ 	.dword	_ZN40_INTERNAL_fe49e2f4_4_k_cu_c7e0626e_302614cuda3std3__45__cpo6cbeginE
	.align		8
        /*0030*/ 	.dword	_ZN40_INTERNAL_fe49e2f4_4_k_cu_c7e0626e_302614cuda3std3__45__cpo4cendE
	.align		8
        /*0038*/ 	.dword	_ZN40_INTERNAL_fe49e2f4_4_k_cu_c7e0626e_302614cuda3std3__442_GLOBAL__N__fe49e2f4_4_k_cu_c7e0626e_302616ignoreE
	.align		8
        /*0040*/ 	.dword	_ZN40_INTERNAL_fe49e2f4_4_k_cu_c7e0626e_302614cuda3std3__419piecewise_constructE
	.align		8
        /*0048*/ 	.dword	_ZN40_INTERNAL_fe49e2f4_4_k_cu_c7e0626e_302614cuda3std3__48in_placeE
	.align		8
        /*0050*/ 	.dword	_ZN40_INTERNAL_fe49e2f4_4_k_cu_c7e0626e_302614cuda3std6ranges3__45__cpo4swapE
	.align		8
        /*0058*/ 	.dword	_ZN40_INTERNAL_fe49e2f4_4_k_cu_c7e0626e_302614cuda3std6ranges3__45__cpo9iter_moveE
	.align		8
        /*0060*/ 	.dword	_ZN40_INTERNAL_fe49e2f4_4_k_cu_c7e0626e_302614cute7productE
	.align		8
        /*0068*/ 	.dword	_ZN40_INTERNAL_fe49e2f4_4_k_cu_c7e0626e_302614cute1_E
	.align		8
        /*0070*/ 	.dword	$str$25
	.align		8
        /*0078*/ 	.dword	$str$26
	.align		8
        /*0080*/ 	.dword	$str$27
	.align		8
        /*0088*/ 	.dword	$str$28


//--------------------- .text._ZN7cutlass13device_kernelINS_4gemm6kernel13GemmUniversalIN4cute5tupleIJiiiiEEENS1_10collective13CollectiveMmaINS1_35MainloopSm100TmaUmmaWarpSpecializedILi6ELi2ELi4ENS5_IJNS4_1CILi1EEESB_SB_EEEEENS5_IJNSA_ILi128EEESE_NSA_ILi64EEEEEENS_6half_tENS5_IJlSB_lEEESH_SI_NS4_8TiledMMAINS4_8MMA_AtomIJNS4_20SM100_MMA_F16BF16_SSISH_SH_fLi128ELi128ELNS4_4UMMA5MajorE0ELSN_0ELNSM_7ScaleInE0ELSO_0EEEEEENS4_6LayoutISC_NS5_IJNSA_ILi0EEESS_SS_EEEEENS5_IJNS4_10UnderscoreESV_SV_EEEEENS4_13SM90_TMA_LOADENS4_14ComposedLayoutINS4_7SwizzleILi3ELi4ELi3EEENS4_18smem_ptr_flag_bitsILi16EEENSR_INS5_IJNSA_ILi8EEESF_EEENS5_IJSF_SB_EEEEEEEvNS4_8identityESY_S18_vS19_EENS_8epilogue10collective18CollectiveEpilogueINS1B_23Sm100TmaWarpSpecializedILi4ELi2ELi32ELb1ELb0EEEJSG_NS5_IJNSR_ISE_SB_EENSR_INSA_ILi32EEESB_EEEEESH_SI_SH_SI_NS1B_6fusion15FusionCallbacksIS1F_NS1K_17LinearCombinationISH_fSH_fLNS_15FloatRoundStyleE2EEESG_S1J_JEEENS4_5SM1004TMEM4LOAD26SM100_TMEM_LOAD_32dp32b32xESY_NSZ_INS10_ILi2ELi4ELi3EEES13_NSR_INS5_IJS14_S1H_EEENS5_IJS1H_SB_EEEEEEENS4_39AutoVectorizingCopyWithAssumedAlignmentILi128EEENS4_14SM90_TMA_STOREES1Y_S20_S20_EEEvvEEEEvNT_6ParamsE --------------------------
	.section	.text._ZN7cutlass13device_kernelINS_4gemm6kernel13GemmUniversalIN4cute5tupleIJiiiiEEENS1_10collective13CollectiveMmaINS1_35MainloopSm100TmaUmmaWarpSpecializedILi6ELi2ELi4ENS5_IJNS4_1CILi1EEESB_SB_EEEEENS5_IJNSA_ILi128EEESE_NSA_ILi64EEEEEENS_6half_tENS5_IJlSB_lEEESH_SI_NS4_8TiledMMAINS4_8MMA_AtomIJNS4_20SM100_MMA_F16BF16_SSISH_SH_fLi128ELi128ELNS4_4UMMA5MajorE0ELSN_0ELNSM_7ScaleInE0ELSO_0EEEEEENS4_6LayoutISC_NS5_IJNSA_ILi0EEESS_SS_EEEEENS5_IJNS4_10UnderscoreESV_SV_EEEEENS4_13SM90_TMA_LOADENS4_14ComposedLayoutINS4_7SwizzleILi3ELi4ELi3EEENS4_18smem_ptr_flag_bitsILi16EEENSR_INS5_IJNSA_ILi8EEESF_EEENS5_IJSF_SB_EEEEEEEvNS4_8identityESY_S18_vS19_EENS_8epilogue10collective18CollectiveEpilogueINS1B_23Sm100TmaWarpSpecializedILi4ELi2ELi32ELb1ELb0EEEJSG_NS5_IJNSR_ISE_SB_EENSR_INSA_ILi32EEESB_EEEEESH_SI_SH_SI_NS1B_6fusion15FusionCallbacksIS1F_NS1K_17LinearCombinationISH_fSH_fLNS_15FloatRoundStyleE2EEESG_S1J_JEEENS4_5SM1004TMEM4LOAD26SM100_TMEM_LOAD_32dp32b32xESY_NSZ_INS10_ILi2ELi4ELi3EEES13_NSR_INS5_IJS14_S1H_EEENS5_IJS1H_SB_EEEEEEENS4_39AutoVectorizingCopyWithAssumedAlignmentILi128EEENS4_14SM90_TMA_STOREES1Y_S20_S20_EEEvvEEEEvNT_6ParamsE,"ax",@progbits
	.align	128
.text._ZN7cutlass13device_kernelINS_4gemm6kernel13GemmUniversalIN4cute5tupleIJiiiiEEENS1_10collective13CollectiveMmaINS1_35MainloopSm100TmaUmmaWarpSpecializedILi6ELi2ELi4ENS5_IJNS4_1CILi1EEESB_SB_EEEEENS5_IJNSA_ILi128EEESE_NSA_ILi64EEEEEENS_6half_tENS5_IJlSB_lEEESH_SI_NS4_8TiledMMAINS4_8MMA_AtomIJNS4_20SM100_MMA_F16BF16_SSISH_SH_fLi128ELi128ELNS4_4UMMA5MajorE0ELSN_0ELNSM_7ScaleInE0ELSO_0EEEEEENS4_6LayoutISC_NS5_IJNSA_ILi0EEESS_SS_EEEEENS5_IJNS4_10UnderscoreESV_SV_EEEEENS4_13SM90_TMA_LOADENS4_14ComposedLayoutINS4_7SwizzleILi3ELi4ELi3EEENS4_18smem_ptr_flag_bitsILi16EEENSR_INS5_IJNSA_ILi8EEESF_EEENS5_IJSF_SB_EEEEEEEvNS4_8identityESY_S18_vS19_EENS_8epilogue10collective18CollectiveEpilogueINS1B_23Sm100TmaWarpSpecializedILi4ELi2ELi32ELb1ELb0EEEJSG_NS5_IJNSR_ISE_SB_EENSR_INSA_ILi32EEESB_EEEEESH_SI_SH_SI_NS1B_6fusion15FusionCallbacksIS1F_NS1K_17LinearCombinationISH_fSH_fLNS_15FloatRoundStyleE2EEESG_S1J_JEEENS4_5SM1004TMEM4LOAD26SM100_TMEM_LOAD_32dp32b32xESY_NSZ_INS10_ILi2ELi4ELi3EEES13_NSR_INS5_IJS14_S1H_EEENS5_IJS1H_SB_EEEEEEENS4_39AutoVectorizingCopyWithAssumedAlignmentILi128EEENS4_14SM90_TMA_STOREES1Y_S20_S20_EEEvvEEEEvNT_6ParamsE:
        .type           _ZN7cutlass13device_kernelINS_4gemm6kernel13GemmUniversalIN4cute5tupleIJiiiiEEENS1_10collective13CollectiveMmaINS1_35MainloopSm100TmaUmmaWarpSpecializedILi6ELi2ELi4ENS5_IJNS4_1CILi1EEESB_SB_EEEEENS5_IJNSA_ILi128EEESE_NSA_ILi64EEEEEENS_6half_tENS5_IJlSB_lEEESH_SI_NS4_8TiledMMAINS4_8MMA_AtomIJNS4_20SM100_MMA_F16BF16_SSISH_SH_fLi128ELi128ELNS4_4UMMA5MajorE0ELSN_0ELNSM_7ScaleInE0ELSO_0EEEEEENS4_6LayoutISC_NS5_IJNSA_ILi0EEESS_SS_EEEEENS5_IJNS4_10UnderscoreESV_SV_EEEEENS4_13SM90_TMA_LOADENS4_14ComposedLayoutINS4_7SwizzleILi3ELi4ELi3EEENS4_18smem_ptr_flag_bitsILi16EEENSR_INS5_IJNSA_ILi8EEESF_EEENS5_IJSF_SB_EEEEEEEvNS4_8identityESY_S18_vS19_EENS_8epilogue10collective18CollectiveEpilogueINS1B_23Sm100TmaWarpSpecializedILi4ELi2ELi32ELb1ELb0EEEJSG_NS5_IJNSR_ISE_SB_EENSR_INSA_ILi32EEESB_EEEEESH_SI_SH_SI_NS1B_6fusion15FusionCallbacksIS1F_NS1K_17LinearCombinationISH_fSH_fLNS_15FloatRoundStyleE2EEESG_S1J_JEEENS4_5SM1004TMEM4LOAD26SM100_TMEM_LOAD_32dp32b32xESY_NSZ_INS10_ILi2ELi4ELi3EEES13_NSR_INS5_IJS14_S1H_EEENS5_IJS1H_SB_EEEEEEENS4_39AutoVectorizingCopyWithAssumedAlignmentILi128EEENS4_14SM90_TMA_STOREES1Y_S20_S20_EEEvvEEEEvNT_6ParamsE,@function
        .size           _ZN7cutlass13device_kernelINS_4gemm6kernel13GemmUniversalIN4cute5tupleIJiiiiEEENS1_10collective13CollectiveMmaINS1_35MainloopSm100TmaUmmaWarpSpecializedILi6ELi2ELi4ENS5_IJNS4_1CILi1EEESB_SB_EEEEENS5_IJNSA_ILi128EEESE_NSA_ILi64EEEEEENS_6half_tENS5_IJlSB_lEEESH_SI_NS4_8TiledMMAINS4_8MMA_AtomIJNS4_20SM100_MMA_F16BF16_SSISH_SH_fLi128ELi128ELNS4_4UMMA5MajorE0ELSN_0ELNSM_7ScaleInE0ELSO_0EEEEEENS4_6LayoutISC_NS5_IJNSA_ILi0EEESS_SS_EEEEENS5_IJNS4_10UnderscoreESV_SV_EEEEENS4_13SM90_TMA_LOADENS4_14ComposedLayoutINS4_7SwizzleILi3ELi4ELi3EEENS4_18smem_ptr_flag_bitsILi16EEENSR_INS5_IJNSA_ILi8EEESF_EEENS5_IJSF_SB_EEEEEEEvNS4_8identityESY_S18_vS19_EENS_8epilogue10collective18CollectiveEpilogueINS1B_23Sm100TmaWarpSpecializedILi4ELi2ELi32ELb1ELb0EEEJSG_NS5_IJNSR_ISE_SB_EENSR_INSA_ILi32EEESB_EEEEESH_SI_SH_SI_NS1B_6fusion15FusionCallbacksIS1F_NS1K_17LinearCombinationISH_fSH_fLNS_15FloatRoundStyleE2EEESG_S1J_JEEENS4_5SM1004TMEM4LOAD26SM100_TMEM_LOAD_32dp32b32xESY_NSZ_INS10_ILi2ELi4ELi3EEES13_NSR_INS5_IJS14_S1H_EEENS5_IJS1H_SB_EEEEEEENS4_39AutoVectorizingCopyWithAssumedAlignmentILi128EEENS4_14SM90_TMA_STOREES1Y_S20_S20_EEEvvEEEEvNT_6ParamsE,(.L_x_182 - _ZN7cutlass13device_kernelINS_4gemm6kernel13GemmUniversalIN4cute5tupleIJiiiiEEENS1_10collective13CollectiveMmaINS1_35MainloopSm100TmaUmmaWarpSpecializedILi6ELi2ELi4ENS5_IJNS4_1CILi1EEESB_SB_EEEEENS5_IJNSA_ILi128EEESE_NSA_ILi64EEEEEENS_6half_tENS5_IJlSB_lEEESH_SI_NS4_8TiledMMAINS4_8MMA_AtomIJNS4_20SM100_MMA_F16BF16_SSISH_SH_fLi128ELi128ELNS4_4UMMA5MajorE0ELSN_0ELNSM_7ScaleInE0ELSO_0EEEEEENS4_6LayoutISC_NS5_IJNSA_ILi0EEESS_SS_EEEEENS5_IJNS4_10UnderscoreESV_SV_EEEEENS4_13SM90_TMA_LOADENS4_14ComposedLayoutINS4_7SwizzleILi3ELi4ELi3EEENS4_18smem_ptr_flag_bitsILi16EEENSR_INS5_IJNSA_ILi8EEESF_EEENS5_IJSF_SB_EEEEEEEvNS4_8identityESY_S18_vS19_EENS_8epilogue10collective18CollectiveEpilogueINS1B_23Sm100TmaWarpSpecializedILi4ELi2ELi32ELb1ELb0EEEJSG_NS5_IJNSR_ISE_SB_EENSR_INSA_ILi32EEESB_EEEEESH_SI_SH_SI_NS1B_6fusion15FusionCallbacksIS1F_NS1K_17LinearCombinationISH_fSH_fLNS_15FloatRoundStyleE2EEESG_S1J_JEEENS4_5SM1004TMEM4LOAD26SM100_TMEM_LOAD_32dp32b32xESY_NSZ_INS10_ILi2ELi4ELi3EEES13_NSR_INS5_IJS14_S1H_EEENS5_IJS1H_SB_EEEEEEENS4_39AutoVectorizingCopyWithAssumedAlignmentILi128EEENS4_14SM90_TMA_STOREES1Y_S20_S20_EEEvvEEEEvNT_6ParamsE)
        .other          _ZN7cutlass13device_kernelINS_4gemm6kernel13GemmUniversalIN4cute5tupleIJiiiiEEENS1_10collective13CollectiveMmaINS1_35MainloopSm100TmaUmmaWarpSpecializedILi6ELi2ELi4ENS5_IJNS4_1CILi1EEESB_SB_EEEEENS5_IJNSA_ILi128EEESE_NSA_ILi64EEEEEENS_6half_tENS5_IJlSB_lEEESH_SI_NS4_8TiledMMAINS4_8MMA_AtomIJNS4_20SM100_MMA_F16BF16_SSISH_SH_fLi128ELi128ELNS4_4UMMA5MajorE0ELSN_0ELNSM_7ScaleInE0ELSO_0EEEEEENS4_6LayoutISC_NS5_IJNSA_ILi0EEESS_SS_EEEEENS5_IJNS4_10UnderscoreESV_SV_EEEEENS4_13SM90_TMA_LOADENS4_14ComposedLayoutINS4_7SwizzleILi3ELi4ELi3EEENS4_18smem_ptr_flag_bitsILi16EEENSR_INS5_IJNSA_ILi8EEESF_EEENS5_IJSF_SB_EEEEEEEvNS4_8identityESY_S18_vS19_EENS_8epilogue10collective18CollectiveEpilogueINS1B_23Sm100TmaWarpSpecializedILi4ELi2ELi32ELb1ELb0EEEJSG_NS5_IJNSR_ISE_SB_EENSR_INSA_ILi32EEESB_EEEEESH_SI_SH_SI_NS1B_6fusion15FusionCallbacksIS1F_NS1K_17LinearCombinationISH_fSH_fLNS_15FloatRoundStyleE2EEESG_S1J_JEEENS4_5SM1004TMEM4LOAD26SM100_TMEM_LOAD_32dp32b32xESY_NSZ_INS10_ILi2ELi4ELi3EEES13_NSR_INS5_IJS14_S1H_EEENS5_IJS1H_SB_EEEEEEENS4_39AutoVectorizingCopyWithAssumedAlignmentILi128EEENS4_14SM90_TMA_STOREES1Y_S20_S20_EEEvvEEEEvNT_6ParamsE,@"STO_CUDA_ENTRY STV_DEFAULT"
_ZN7cutlass13device_kernelINS_4gemm6kernel13GemmUniversalIN4cute5tupleIJiiiiEEENS1_10collective13CollectiveMmaINS1_35MainloopSm100TmaUmmaWarpSpecializedILi6ELi2ELi4ENS5_IJNS4_1CILi1EEESB_SB_EEEEENS5_IJNSA_ILi128EEESE_NSA_ILi64EEEEEENS_6half_tENS5_IJlSB_lEEESH_SI_NS4_8TiledMMAINS4_8MMA_AtomIJNS4_20SM100_MMA_F16BF16_SSISH_SH_fLi128ELi128ELNS4_4UMMA5MajorE0ELSN_0ELNSM_7ScaleInE0ELSO_0EEEEEENS4_6LayoutISC_NS5_IJNSA_ILi0EEESS_SS_EEEEENS5_IJNS4_10UnderscoreESV_SV_EEEEENS4_13SM90_TMA_LOADENS4_14ComposedLayoutINS4_7SwizzleILi3ELi4ELi3EEENS4_18smem_ptr_flag_bitsILi16EEENSR_INS5_IJNSA_ILi8EEESF_EEENS5_IJSF_SB_EEEEEEEvNS4_8identityESY_S18_vS19_EENS_8epilogue10collective18CollectiveEpilogueINS1B_23Sm100TmaWarpSpecializedILi4ELi2ELi32ELb1ELb0EEEJSG_NS5_IJNSR_ISE_SB_EENSR_INSA_ILi32EEESB_EEEEESH_SI_SH_SI_NS1B_6fusion15FusionCallbacksIS1F_NS1K_17LinearCombinationISH_fSH_fLNS_15FloatRoundStyleE2EEESG_S1J_JEEENS4_5SM1004TMEM4LOAD26SM100_TMEM_LOAD_32dp32b32xESY_NSZ_INS10_ILi2ELi4ELi3EEES13_NSR_INS5_IJS14_S1H_EEENS5_IJS1H_SB_EEEEEEENS4_39AutoVectorizingCopyWithAssumedAlignmentILi128EEENS4_14SM90_TMA_STOREES1Y_S20_S20_EEEvvEEEEvNT_6ParamsE:
[----:B------:R-:W1:Y:S01]  /*0000*/  LDC R1, c[0x0][0x37c] ;  /* 0x0000df00ff017b82 */ /* 0x000e620000000800 */
[----:B------:R-:W2:Y:S01]  /*0010*/  S2R R101, SR_TID.X ;  /* 0x0000000000657919 */ /* 0x000ea20000002100 */
[----:B------:R-:W3:Y:S01]  /*0020*/  LDCU.64 UR4, c[0x0][0x890] ;  /* 0x00011200ff0477ac */ /* 0x000ee20008000a00 */
[----:B------:R-:W-:Y:S02]  /*0030*/  PRMT R88, RZ, 0x7610, R88 ;  /* 0x00007610ff587816 */ /* 0x000fe40000000058 */
[----:B------:R-:W-:Y:S01]  /*0040*/  ELECT P5, URZ, PT ;  /* 0x0000000000ff782f */ /* 0x000fe200038a0000 */
[----:B------:R-:W4:Y:S01]  /*0050*/  LDCU.64 UR46, c[0x0][0x358] ;  /* 0x00006b00ff2e77ac */ /* 0x000f220008000a00 */
[----:B---3--:R-:W-:-:S04]  /*0060*/  UISETP.NE.U32.AND UP0, UPT, UR4, URZ, UPT ;  /* 0x000000ff0400728c */ /* 0x008fc8000bf05070 */
[----:B------:R-:W-:Y:S01]  /*0070*/  UISETP.NE.AND.EX UP0, UPT, UR5, URZ, UPT, UP0 ;  /* 0x000000ff0500728c */ /* 0x000fe2000bf05300 */
[----:B--2---:R-:W-:-:S05]  /*0080*/  SHF.R.U32.HI R92, RZ, 0x5, R101 ;  /* 0x00000005ff5c7819 */ /* 0x004fca0000011665 */
[----:B------:R-:W2:Y:S02]  /*0090*/  SHFL.IDX PT, R0, R92, RZ, 0x1f ;  /* 0x00001fff5c007589 */ /* 0x000ea400000e0000 */
[----:B--2---:R-:W-:Y:S01]  /*00a0*/  R2UR UR8, R0 ;  /* 0x00000000000872ca */ /* 0x004fe200000e0000 */
[----:B-1--4-:R-:W-:-:S14]  /*00b0*/  BRA.U UP0, `(.L_x_0) ;  /* 0x00000001002c7547 */ /* 0x012fdc000b800000 */
[----:B------:R-:W1:Y:S02]  /*00c0*/  LDCU.64 UR6, c[0x0][0x888] ;  /* 0x00011100ff0677ac */ /* 0x000e640008000a00 */
[----:B-1----:R-:W-:-:S04]  /*00d0*/  UISETP.NE.U32.AND UP0, UPT, UR6, URZ, UPT ;  /* 0x000000ff0600728c */ /* 0x002fc8000bf05070 */
[----:B------:R-:W-:-:S09]  /*00e0*/  UISETP.NE.AND.EX UP0, UPT, UR7, URZ, UPT, UP0 ;  /* 0x000000ff0700728c */ /* 0x000fd2000bf05300 */
[----:B------:R-:W-:Y:S05]  /*00f0*/  BRA.U !UP0, `(.L_x_1) ;  /* 0x0000000108107547 */ /* 0x000fea000b800000 */
[----:B------:R-:W1:Y:S02]  /*0100*/  LDC.64 R2, c[0x0][0x888] ;  /* 0x00022200ff027b82 */ /* 0x000e640000000a00 */
[----:B-1----:R1:W5:Y:S01]  /*0110*/  LDG.E R49, desc[UR46][R2.64] ;  /* 0x0000002e02317981 */ /* 0x002362000c1e1900 */
[----:B------:R-:W-:Y:S01]  /*0120*/  HFMA2 R88, -RZ, RZ, 0, 5.9604644775390625e-08 ;  /* 0x00000001ff587431 */ /* 0x000fe200000001ff */
[----:B------:R-:W-:Y:S05]  /*0130*/  BRA `(.L_x_0) ;  /* 0x00000000000c7947 */ /* 0x000fea0003800000 */
.L_x_1:
[----:B------:R-:W1:Y:S01]  /*0140*/  LDCU UR6, c[0x0][0x880] ;  /* 0x00011000ff0677ac */ /* 0x000e620008000800 */
[----:B------:R-:W-:Y:S01]  /*0150*/  HFMA2 R88, -RZ, RZ, 0, 5.9604644775390625e-08 ;  /* 0x00000001ff587431 */ /* 0x000fe200000001ff */
[----:B-1----:R-:W-:-:S07]  /*0160*/  MOV R49, UR6 ;  /* 0x0000000600317c02 */ /* 0x002fce0008000f00 */
.L_x_0:
[----:B------:R-:W2:Y:S02]  /*0170*/  LDCU.64 UR6, c[0x0][0x8b0] ;  /* 0x00011600ff0677ac */ /* 0x000ea40008000a00 */
[----:B--2---:R-:W-:-:S04]  /*0180*/  UISETP.NE.U32.AND UP0, UPT, UR6, URZ, UPT ;  /* 0x000000ff0600728c */ /* 0x004fc8000bf05070 */
[----:B------:R-:W-:-:S09]  /*0190*/  UISETP.NE.AND.EX UP0, UPT, UR7, URZ, UPT, UP0 ;  /* 0x000000ff0700728c */ /* 0x000fd2000bf05300 */
[----:B------:R-:W-:Y:S05]  /*01a0*/  BRA.U UP0, `(.L_x_2) ;  /* 0x0000000100247547 */ /* 0x000fea000b800000 */
[----:B------:R-:W2:Y:S02]  /*01b0*/  LDCU.64 UR6, c[0x0][0x8a8] ;  /* 0x00011500ff0677ac */ /* 0x000ea40008000a00 */
[----:B--2---:R-:W-:-:S04]  /*01c0*/  UISETP.NE.U32.AND UP0, UPT, UR6, URZ, UPT ;  /* 0x000000ff0600728c */ /* 0x004fc8000bf05070 */
[----:B------:R-:W-:-:S09]  /*01d0*/  UISETP.NE.AND.EX UP0, UPT, UR7, URZ, UPT, UP0 ;  /* 0x000000ff0700728c */ /* 0x000fd2000bf05300 */
[----:B------:R-:W-:Y:S05]  /*01e0*/  BRA.U !UP0, `(.L_x_3) ;  /* 0x00000001080c7547 */ /* 0x000fea000b800000 */
[----:B-1----:R-:W1:Y:S02]  /*01f0*/  LDC.64 R2, c[0x0][0x8a8] ;  /* 0x00022a00ff027b82 */ /* 0x002e640000000a00 */
[----:B-1----:R2:W5:Y:S01]  /*0200*/  LDG.E R47, desc[UR46][R2.64] ;  /* 0x0000002e022f7981 */ /* 0x002562000c1e1900 */
[----:B------:R-:W-:Y:S05]  /*0210*/  BRA `(.L_x_2) ;  /* 0x0000000000087947 */ /* 0x000fea0003800000 */
.L_x_3:
[----:B------:R-:W2:Y:S02]  /*0220*/  LDCU UR6, c[0x0][0x8a0] ;  /* 0x00011400ff0677ac */ /* 0x000ea40008000800 */
[----:B--2---:R-:W-:Y:S02]  /*0230*/  MOV R47, UR6 ;  /* 0x00000006002f7c02 */ /* 0x004fe40008000f00 */
.L_x_2:
[----:B------:R-:W-:Y:S01]  /*0240*/  IMAD.U32 R0, RZ, RZ, UR8 ;  /* 0x00000008ff007e24 */ /* 0x000fe2000f8e00ff */
[----:B------:R-:W-:Y:S04]  /*0250*/  BSSY.RECONVERGENT B0, `(.L_x_4) ;  /* 0x000000c000007945 */ /* 0x000fe80003800200 */
[C---:B------:R-:W-:Y:S02]  /*0260*/  ISETP.NE.OR P1, PT, R0.reuse, 0x1, !P5 ;  /* 0x000000010000780c */ /* 0x040fe40006f25670 */
[----:B------:R-:W-:-:S11]  /*0270*/  ISETP.NE.OR P0, PT, R0, 0x3, !P5 ;  /* 0x000000030000780c */ /* 0x000fd60006f05670 */
[----:B------:R-:W-:Y:S05]  /*0280*/  @P1 BRA `(.L_x_5) ;  /* 0x0000000000201947 */ /* 0x000fea0003800000 */
[----:B------:R-:W3:Y:S02]  /*0290*/  LDCU.64 UR6, c[0x0][0x348] ;  /* 0x00006900ff0677ac */ /* 0x000ee40008000a00 */
[----:B---3--:R-:W-:Y:S02]  /*02a0*/  UIADD3 UR10, UP1, UPT, UR6, 0x80, URZ ;  /* 0x00000080060a7890 */ /* 0x008fe4000ff3e0ff */
[----:B------:R-:W-:Y:S02]  /*02b0*/  UIADD3 UR6, UP0, UPT, UR6, 0x180, URZ ;  /* 0x0000018006067890 */ /* 0x000fe4000ff1e0ff */
[----:B------:R-:W-:Y:S02]  /*02c0*/  UIADD3.X UR11, UPT, UPT, URZ, UR7, URZ, UP1, !UPT ;  /* 0x00000007ff0b7290 */ /* 0x000fe40008ffe4ff */
[----:B------:R-:W-:-:S07]  /*02d0*/  UIADD3.X UR7, UPT, UPT, URZ, UR7, URZ, UP0, !UPT ;  /* 0x00000007ff077290 */ /* 0x000fce00087fe4ff */
[----:B------:R3:W-:Y:S02]  /*02e0*/  UTMACCTL.PF [UR10] ;  /* 0x000000000a0079b9 */ /* 0x0007e40008040000 */
[----:B------:R3:W-:Y:S02]  /*02f0*/  UTMACCTL.PF [UR6] ;  /* 0x00000000060079b9 */ /* 0x0007e40008040000 */
[----:B---3--:R-:W-:Y:S01]  /*0300*/  NOP ;  /* 0x0000000000007918 */ /* 0x008fe20000000000 */
.L_x_5:
[----:B------:R-:W-:Y:S05]  /*0310*/  BSYNC.RECONVERGENT B0 ;  /* 0x0000000000007941 */ /* 0x000fea0003800200 */
.L_x_4:
[----:B------:R-:W-:Y:S04]  /*0320*/  BSSY.RECONVERGENT B0, `(.L_x_6) ;  /* 0x000000a000007945 */ /* 0x000fe80003800200 */
        /* <DEDUP_REMOVED lines=9> */
.L_x_7:
[----:B------:R-:W-:Y:S05]  /*03c0*/  BSYNC.RECONVERGENT B0 ;  /* 0x0000000000007941 */ /* 0x000fea0003800200 */
.L_x_6:
[----:B------:R-:W3:Y:S01]  /*03d0*/  LDCU.64 UR6, c[0x0][0x888] ;  /* 0x00011100ff0677ac */ /* 0x000ee20008000a00 */
[----:B------:R-:W-:Y:S02]  /*03e0*/  UISETP.EQ.U32.AND UP1, UPT, UR4, URZ, UPT ;  /* 0x000000ff0400728c */ /* 0x000fe4000bf22070 */
[----:B------:R-:W-:Y:S02]  /*03f0*/  UPLOP3.LUT UP2, UPT, UPT, UPT, UPT, 0x80, 0x8 ;  /* 0x000000000008789c */ /* 0x000fe40003f4f070 */
[----:B---3--:R-:W-:-:S04]  /*0400*/  UISETP.NE.U32.AND UP0, UPT, UR6, URZ, UPT ;  /* 0x000000ff0600728c */ /* 0x008fc8000bf05070 */
[----:B------:R-:W-:-:S04]  /*0410*/  UISETP.NE.AND.EX UP0, UPT, UR7, URZ, UPT, UP0 ;  /* 0x000000ff0700728c */ /* 0x000fc8000bf05300 */
[----:B------:R-:W-:-:S04]  /*0420*/  UISETP.EQ.OR.EX UP3, UPT, UR5, URZ, !UP0, UP1 ;  /* 0x000000ff0500728c */ /* 0x000fc8000c762710 */
[----:B------:R-:W-:-:S05]  /*0430*/  UP2UR UR50, UPR, URZ, 0x8 ;  /* 0x00000008ff327883 */ /* 0x000fca0008000000 */
[----:B------:R-:W-:Y:S07]  /*0440*/  BRA.U !UP3, `(.L_x_8) ;  /* 0x000000010b207547 */ /* 0x000fee000b800000 */
[----:B------:R-:W-:Y:S01]  /*0450*/  UISETP.NE.U32.AND UP2, UPT, UR4, URZ, UPT ;  /* 0x000000ff0400728c */ /* 0x000fe2000bf45070 */
[----:B-----5:R-:W-:Y:S01]  /*0460*/  FSETP.NEU.AND P0, PT, R49, RZ, PT ;  /* 0x000000ff3100720b */ /* 0x020fe20003f0d000 */
[----:B------:R-:W-:Y:S02]  /*0470*/  USEL UR4, URZ, 0xffffffff, UP0 ;  /* 0xffffffffff047887 */ /* 0x000fe40008000000 */
[----:B------:R-:W-:-:S10]  /*0480*/  UISETP.NE.AND.EX UP2, UPT, UR5, URZ, UPT, UP2 ;  /* 0x000000ff0500728c */ /* 0x000fd4000bf45320 */
[----:B------:R-:W-:Y:S01]  /*0490*/  VOTEU.ANY UP1, P0 ;  /* 0x0000000000ff7886 */ /* 0x000fe20000020100 */
[----:B------:R-:W-:-:S04]  /*04a0*/  @!UP2 USEL UR4, URZ, 0xffffffff, UP1 ;  /* 0xffffffffff04a887 */ /* 0x000fc80008800000 */
[----:B------:R-:W-:-:S04]  /*04b0*/  ULOP3.LUT UR4, UR4, 0x1, URZ, 0xc0, !UPT ;  /* 0x0000000104047892 */ /* 0x000fc8000f8ec0ff */
[----:B------:R-:W-:-:S11]  /*04c0*/  UISETP.NE.U32.AND UP2, UPT, UR4, 0x1, UPT ;  /* 0x000000010400788c */ /* 0x000fd6000bf45070 */
.L_x_8:
[----:B-12---:R-:W1:Y:S01]  /*04d0*/  SHFL.IDX PT, R2, R92, RZ, 0x1f ;  /* 0x00001fff5c027589 */ /* 0x006e6200000e0000 */
[----:B------:R-:W-:-:S04]  /*04e0*/  UISETP.NE.AND UP1, UPT, UR8, 0x2, UPT ;  /* 0x000000020800788c */ /* 0x000fc8000bf25270 */
[----:B------:R-:W-:Y:S01]  /*04f0*/  USEL UR6, URZ, 0x1, UP1 ;  /* 0x00000001ff067887 */ /* 0x000fe20008800000 */
[----:B-1----:R-:W-:-:S13]  /*0500*/  ISETP.NE.AND P0, PT, R2, RZ, PT ;  /* 0x000000ff0200720c */ /* 0x002fda0003f05270 */
[----:B------:R-:W-:Y:S05]  /*0510*/  @P0 BRA `(.L_x_9) ;  /* 0x0000000000580947 */ /* 0x000fea0003800000 */
[----:B------:R-:W1:Y:S01]  /*0520*/  S2UR UR5, SR_CgaCtaId ;  /* 0x00000000000579c3 */ /* 0x000e620000008800 */
[----:B------:R-:W-:Y:S01]  /*0530*/  UMOV UR7, 0x400 ;  /* 0x0000040000077882 */ /* 0x000fe20000000000 */
[----:B------:R-:W-:Y:S01]  /*0540*/  UMOV UR4, 0x1 ;  /* 0x0000000100047882 */ /* 0x000fe20000000000 */
[----:B------:R-:W-:Y:S01]  /*0550*/  ELECT P0, URZ, PT ;  /* 0x0000000000ff782f */ /* 0x000fe20003800000 */
[----:B------:R-:W-:-:S04]  /*0560*/  UIADD3 UR10, UPT, UPT, -UR4, 0x100000, URZ ;  /* 0x00100000040a7890 */ /* 0x000fc8000fffe1ff */
[----:B------:R-:W-:Y:S02]  /*0570*/  USHF.L.U32 UR11, UR10, 0xb, URZ ;  /* 0x0000000b0a0b7899 */ /* 0x000fe400080006ff */
[----:B------:R-:W-:Y:S02]  /*0580*/  USHF.L.U32 UR10, UR10, 0x1, URZ ;  /* 0x000000010a0a7899 */ /* 0x000fe400080006ff */
[----:B-1----:R-:W-:Y:S01]  /*0590*/  ULEA UR5, UR5, UR7, 0x18 ;  /* 0x0000000705057291 */ /* 0x002fe2000f8ec0ff */
[----:B------:R-:W1:Y:S11]  /*05a0*/  FENCE.VIEW.ASYNC.S ;  /* 0x00000000000073c6 */ /* 0x000e760000000000 */
[----:B-1----:R1:W2:Y:S01]  /*05b0*/  SYNCS.EXCH.64 URZ, [UR5], UR10 ;  /* 0x0000000a05ff75b2 */ /* 0x0022a20008000100 */
[----:B------:R1:W3:Y:S01]  /*05c0*/  SYNCS.EXCH.64 URZ, [UR5+0x30], UR10 ;  /* 0x0000300a05ff75b2 */ /* 0x0002e20008000100 */
[----:B------:R1:W4:Y:S01]  /*05d0*/  SYNCS.EXCH.64 URZ, [UR5+0x8], UR10 ;  /* 0x0000080a05ff75b2 */ /* 0x0003220008000100 */
[----:B------:R1:W1:Y:S01]  /*05e0*/  SYNCS.EXCH.64 URZ, [UR5+0x38], UR10 ;  /* 0x0000380a05ff75b2 */ /* 0x0002620008000100 */
        /* <DEDUP_REMOVED lines=8> */
[----:B------:R-:W-:Y:S01]  /*0670*/  NOP ;  /* 0x0000000000007918 */ /* 0x000fe20000000000 */
.L_x_9:
[----:B------:R-:W2:Y:S01]  /*0680*/  SHFL.IDX PT, R2, R92, RZ, 0x1f ;  /* 0x00001fff5c027589 */ /* 0x000ea200000e0000 */
[----:B------:R-:W-:Y:S01]  /*0690*/  NOP ;  /* 0x0000000000007918 */ /* 0x000fe20000000000 */
[----:B--2---:R-:W-:-:S13]  /*06a0*/  ISETP.NE.AND P0, PT, R2, 0x1, PT ;  /* 0x000000010200780c */ /* 0x004fda0003f05270 */
[----:B------:R-:W-:Y:S05]  /*06b0*/  @P0 BRA `(.L_x_10) ;  /* 0x0000000000580947 */ /* 0x000fea0003800000 */
[----:B------:R-:W2:Y:S01]  /*06c0*/  S2UR UR7, SR_CgaCtaId ;  /* 0x00000000000779c3 */ /* 0x000ea20000008800 */
[----:B------:R-:W-:Y:S01]  /*06d0*/  UMOV UR9, 0x400 ;  /* 0x0000040000097882 */ /* 0x000fe20000000000 */
[----:B-1----:R-:W-:Y:S01]  /*06e0*/  UMOV UR5, 0x20 ;  /* 0x0000002000057882 */ /* 0x002fe20000000000 */
[----:B------:R-:W-:Y:S01]  /*06f0*/  UMOV UR4, 0x80 ;  /* 0x0000008000047882 */ /* 0x000fe20000000000 */
[----:B------:R-:W-:-:S04]  /*0700*/  UIADD3 UR10, UPT, UPT, -UR5, 0x100000, URZ ;  /* 0x00100000050a7890 */ /* 0x000fc8000fffe1ff */
[----:B------:R-:W-:Y:S02]  /*0710*/  USHF.L.U32 UR11, UR10, 0xb, URZ ;  /* 0x0000000b0a0b7899 */ /* 0x000fe400080006ff */
[----:B------:R-:W-:Y:S02]  /*0720*/  USHF.L.U32 UR10, UR10, 0x1, URZ ;  /* 0x000000010a0a7899 */ /* 0x000fe400080006ff */
[----:B------:R-:W-:-:S04]  /*0730*/  UIADD3 UR4, UPT, UPT, -UR4, 0x100000, URZ ;  /* 0x0010000004047890 */ /* 0x000fc8000fffe1ff */
[----:B------:R-:W-:Y:S02]  /*0740*/  USHF.L.U32 UR5, UR4, 0xb, URZ ;  /* 0x0000000b04057899 */ /* 0x000fe400080006ff */
[----:B------:R-:W-:Y:S01]  /*0750*/  USHF.L.U32 UR4, UR4, 0x1, URZ ;  /* 0x0000000104047899 */ /* 0x000fe200080006ff */
[----:B------:R-:W-:Y:S01]  /*0760*/  ELECT P0, URZ, PT ;  /* 0x0000000000ff782f */ /* 0x000fe20003800000 */
[----:B--2---:R-:W-:Y:S01]  /*0770*/  ULEA UR7, UR7, UR9, 0x18 ;  /* 0x0000000907077291 */ /* 0x004fe2000f8ec0ff */
[----:B------:R-:W1:Y:S11]  /*0780*/  FENCE.VIEW.ASYNC.S ;  /* 0x00000000000073c6 */ /* 0x000e760000000000 */
[----:B-1----:R2:W1:Y:S01]  /*0790*/  SYNCS.EXCH.64 URZ, [UR7+0x60], UR10 ;  /* 0x0000600a07ff75b2 */ /* 0x0024620008000100 */
[----:B------:R2:W1:Y:S01]  /*07a0*/  SYNCS.EXCH.64 URZ, [UR7+0x80], UR4 ;  /* 0x0000800407ff75b2 */ /* 0x0004620008000100 */
[----:B------:R2:W1:Y:S01]  /*07b0*/  SYNCS.EXCH.64 URZ, [UR7+0x68], UR10 ;  /* 0x0000680a07ff75b2 */ /* 0x0004620008000100 */
[----:B------:R2:W1:Y:S01]  /*07c0*/  SYNCS.EXCH.64 URZ, [UR7+0x88], UR4 ;  /* 0x0000880407ff75b2 */ /* 0x0004620008000100 */
[----:B------:R2:W1:Y:S01]  /*07d0*/  SYNCS.EXCH.64 URZ, [UR7+0x70], UR10 ;  /* 0x0000700a07ff75b2 */ /* 0x0004620008000100 */
[----:B------:R2:W1:Y:S01]  /*07e0*/  SYNCS.EXCH.64 URZ, [UR7+0x90], UR4 ;  /* 0x0000900407ff75b2 */ /* 0x0004620008000100 */
[----:B------:R2:W1:Y:S01]  /*07f0*/  SYNCS.EXCH.64 URZ, [UR7+0x78], UR10 ;  /* 0x0000780a07ff75b2 */ /* 0x0004620008000100 */
[----:B------:R2:W1:Y:S02]  /*0800*/  SYNCS.EXCH.64 URZ, [UR7+0x98], UR4 ;  /* 0x0000980407ff75b2 */ /* 0x0004640008000100 */
[----:B--2---:R-:W-:Y:S01]  /*0810*/  NOP ;  /* 0x0000000000007918 */ /* 0x004fe20000000000 */
.L_x_10:
[----:B------:R-:W2:Y:S01]  /*0820*/  SHFL.IDX PT, R2, R92, RZ, 0x1f ;  /* 0x00001fff5c027589 */ /* 0x000ea200000e0000 */
[----:B------:R-:W-:Y:S01]  /*0830*/  NOP ;  /* 0x0000000000007918 */ /* 0x000fe20000000000 */
[----:B--2---:R-:W-:-:S13]  /*0840*/  ISETP.NE.AND P0, PT, R2, 0x3, PT ;  /* 0x000000030200780c */ /* 0x004fda0003f05270 */
[----:B------:R-:W-:Y:S05]  /*0850*/  @P0 BRA `(.L_x_11) ;  /* 0x0000000000300947 */ /* 0x000fea0003800000 */
[----:B-1----:R-:W1:Y:S01]  /*0860*/  S2UR UR5, SR_CgaCtaId ;  /* 0x00000000000579c3 */ /* 0x002e620000008800 */
        /* <DEDUP_REMOVED lines=8> */
[----:B-1----:R2:W1:Y:S01]  /*08f0*/  SYNCS.EXCH.64 URZ, [UR5+0xa0], UR10 ;  /* 0x0000a00a05ff75b2 */ /* 0x0024620008000100 */
[----:B------:R2:W1:Y:S02]  /*0900*/  SYNCS.EXCH.64 URZ, [UR5+0xa8], UR10 ;  /* 0x0000a80a05ff75b2 */ /* 0x0004640008000100 */
[----:B--2---:R-:W-:Y:S01]  /*0910*/  NOP ;  /* 0x0000000000007918 */ /* 0x004fe20000000000 */
.L_x_11:
[----:B------:R-:W2:Y:S01]  /*0920*/  SHFL.IDX PT, R2, R92, RZ, 0x1f ;  /* 0x00001fff5c027589 */ /* 0x000ea200000e0000 */
[----:B------:R-:W-:Y:S01]  /*0930*/  NOP ;  /* 0x0000000000007918 */ /* 0x000fe20000000000 */
[----:B--2---:R-:W-:-:S13]  /*0940*/  ISETP.NE.AND P0, PT, R2, 0x4, PT ;  /* 0x000000040200780c */ /* 0x004fda0003f05270 */
[----:B------:R-:W-:Y:S05]  /*0950*/  @P0 BRA `(.L_x_12) ;  /* 0x00000000004c0947 */ /* 0x000fea0003800000 */
[----:B-1----:R-:W1:Y:S01]  /*0960*/  S2UR UR5, SR_CgaCtaId ;  /* 0x00000000000579c3 */ /* 0x002e620000008800 */
[----:B------:R-:W-:Y:S01]  /*0970*/  UMOV UR9, 0x100 ;  /* 0x0000010000097882 */ /* 0x000fe20000000000 */
[----:B------:R-:W-:Y:S01]  /*0980*/  UMOV UR7, 0x400 ;  /* 0x0000040000077882 */ /* 0x000fe20000000000 */
[----:B------:R-:W-:Y:S01]  /*0990*/  USEL UR9, UR9, 0xe0, UP2 ;  /* 0x000000e009097887 */ /* 0x000fe20009000000 */
[----:B------:R-:W-:Y:S01]  /*09a0*/  UMOV UR4, 0x1 ;  /* 0x0000000100047882 */ /* 0x000fe20000000000 */
[----:B------:R-:W-:Y:S01]  /*09b0*/  ELECT P0, URZ, PT ;  /* 0x0000000000ff782f */ /* 0x000fe20003800000 */
[----:B------:R-:W-:-:S04]  /*09c0*/  UIADD3 UR10, UPT, UPT, -UR4, 0x100000, URZ ;  /* 0x00100000040a7890 */ /* 0x000fc8000fffe1ff */
[----:B------:R-:W-:Y:S02]  /*09d0*/  USHF.L.U32 UR11, UR10, 0xb, URZ ;  /* 0x0000000b0a0b7899 */ /* 0x000fe400080006ff */
[----:B------:R-:W-:Y:S02]  /*09e0*/  USHF.L.U32 UR10, UR10, 0x1, URZ ;  /* 0x000000010a0a7899 */ /* 0x000fe400080006ff */
[----:B------:R-:W-:-:S04]  /*09f0*/  UIADD3 UR12, UPT, UPT, -UR9, 0x100000, URZ ;  /* 0x00100000090c7890 */ /* 0x000fc8000fffe1ff */
[----:B------:R-:W-:Y:S02]  /*0a00*/  USHF.L.U32 UR13, UR12, 0xb, URZ ;  /* 0x0000000b0c0d7899 */ /* 0x000fe400080006ff */
[----:B------:R-:W-:Y:S02]  /*0a10*/  USHF.L.U32 UR12, UR12, 0x1, URZ ;  /* 0x000000010c0c7899 */ /* 0x000fe400080006ff */
[----:B-1----:R-:W-:Y:S01]  /*0a20*/  ULEA UR5, UR5, UR7, 0x18 ;  /* 0x0000000705057291 */ /* 0x002fe2000f8ec0ff */
[----:B------:R-:W1:Y:S11]  /*0a30*/  FENCE.VIEW.ASYNC.S ;  /* 0x00000000000073c6 */ /* 0x000e760000000000 */
[----:B-1----:R2:W1:Y:S01]  /*0a40*/  SYNCS.EXCH.64 URZ, [UR5+0xb0], UR10 ;  /* 0x0000b00a05ff75b2 */ /* 0x0024620008000100 */
[----:B------:R2:W1:Y:S01]  /*0a50*/  SYNCS.EXCH.64 URZ, [UR5+0xc0], UR12 ;  /* 0x0000c00c05ff75b2 */ /* 0x0004620008000100 */
[----:B------:R2:W1:Y:S01]  /*0a60*/  SYNCS.EXCH.64 URZ, [UR5+0xb8], UR10 ;  /* 0x0000b80a05ff75b2 */ /* 0x0004620008000100 */
[----:B------:R2:W1:Y:S02]  /*0a70*/  SYNCS.EXCH.64 URZ, [UR5+0xc8], UR12 ;  /* 0x0000c80c05ff75b2 */ /* 0x0004640008000100 */
[----:B--2---:R-:W-:Y:S01]  /*0a80*/  NOP ;  /* 0x0000000000007918 */ /* 0x004fe20000000000 */
.L_x_12:
        /* <DEDUP_REMOVED lines=26> */
.L_x_13:
        /* <DEDUP_REMOVED lines=18> */
.L_x_14:
[----:B-1----:R-:W1:Y:S01]  /*0d50*/  S2UR UR5, SR_CTAID.X ;  /* 0x00000000000579c3 */ /* 0x002e620000002500 */
[----:B------:R-:W-:-:S05]  /*0d60*/  CS2R.32 R87, SR_CgaSize ;  /* 0x0000000000577805 */ /* 0x000fca0000008a00 */
[----:B------:R-:W-:-:S05]  /*0d70*/  IMAD R87, R87, -0xa0, RZ ;  /* 0xffffff6057577824 */ /* 0x000fca00078e02ff */
[----:B------:R-:W-:-:S14]  /*0d80*/  R2UR UR9, R87 ;  /* 0x00000000570972ca */ /* 0x000fdc00000e0000 */
[----:B------:R-:W2:Y:S01]  /*0d90*/  LDCU UR9, c[0x0][UR9+0x2b0] ;  /* 0x00005600090977ac */ /* 0x000ea20008000800 */
[----:B------:R-:W-:Y:S01]  /*0da0*/  NOP ;  /* 0x0000000000007918 */ /* 0x000fe20000000000 */
[----:B------:R-:W-:-:S05]  /*0db0*/  CS2R.32 R87, SR_CgaSize ;  /* 0x0000000000577805 */ /* 0x000fca0000008a00 */
[----:B------:R-:W-:-:S05]  /*0dc0*/  IMAD R87, R87, -0xa0, RZ ;  /* 0xffffff6057577824 */ /* 0x000fca00078e02ff */
[----:B------:R-:W-:-:S14]  /*0dd0*/  R2UR UR7, R87 ;  /* 0x00000000570772ca */ /* 0x000fdc00000e0000 */
[----:B------:R-:W3:Y:S01]  /*0de0*/  LDCU UR7, c[0x0][UR7+0x2b4] ;  /* 0x00005680070777ac */ /* 0x000ee20008000800 */
[----:B------:R-:W4:Y:S08]  /*0df0*/  S2UR UR4, SR_CTAID.Y ;  /* 0x00000000000479c3 */ /* 0x000f300000002600 */
[----:B------:R-:W3:Y:S01]  /*0e00*/  LDC R10, c[0x0][0xb24] ;  /* 0x0002c900ff0a7b82 */ /* 0x000ee20000000800 */
[----:B-1----:R-:W-:-:S02]  /*0e10*/  I2FP.F32.U32 R87, UR5 ;  /* 0x0000000500577c45 */ /* 0x002fc40008201000 */
[----:B------:R-:W-:-:S05]  /*0e20*/  CS2R.32 R3, SR_CgaSize ;  /* 0x0000000000037805 */ /* 0x000fca0000008a00 */
[----:B------:R-:W-:-:S06]  /*0e30*/  IMAD R3, R3, -0xa0, RZ ;  /* 0xffffff6003037824 */ /* 0x000fcc00078e02ff */
[----:B------:R-:W1:Y:S01]  /*0e40*/  LDC R3, c[0x0][R3+0x2a0] ;  /* 0x0000a80003037b82 */ /* 0x000e620000000800 */
[----:B------:R-:W-:Y:S01]  /*0e50*/  MOV R15, UR5 ;  /* 0x00000005000f7c02 */ /* 0x000fe20008000f00 */
[----:B--2---:R-:W-:Y:S01]  /*0e60*/  FMUL R87, R87, UR9 ;  /* 0x0000000957577c20 */ /* 0x004fe20008400000 */
[----:B----4-:R-:W-:Y:S02]  /*0e70*/  I2FP.F32.U32 R86, UR4 ;  /* 0x0000000400567c45 */ /* 0x010fe40008201000 */
[----:B------:R-:W-:-:S05]  /*0e80*/  CS2R.32 R2, SR_CgaSize ;  /* 0x0000000000027805 */ /* 0x000fca0000008a00 */
[----:B------:R-:W-:-:S06]  /*0e90*/  IMAD R2, R2, -0xa0, RZ ;  /* 0xffffff6002027824 */ /* 0x000fcc00078e02ff */
[----:B------:R-:W2:Y:S01]  /*0ea0*/  LDC R2, c[0x0][R2+0x2a4] ;  /* 0x0000a90002027b82 */ /* 0x000ea20000000800 */
[----:B------:R-:W-:Y:S01]  /*0eb0*/  MOV R14, UR4 ;  /* 0x00000004000e7c02 */ /* 0x000fe20008000f00 */
[----:B------:R-:W4:Y:S01]  /*0ec0*/  F2I.U32.TRUNC.NTZ R87, R87 ;  /* 0x0000005700577305 */ /* 0x000f22000020f000 */
[----:B---3--:R-:W-:-:S05]  /*0ed0*/  FMUL R86, R86, UR7 ;  /* 0x0000000756567c20 */ /* 0x008fca0008400000 */
[----:B------:R-:W-:Y:S01]  /*0ee0*/  BAR.SYNC.DEFER_BLOCKING 0x0 ;  /* 0x0000000000007b1d */ /* 0x000fe20000010000 */
[----:B------:R-:W-:-:S05]  /*0ef0*/  ISETP.GE.AND P0, PT, R10, 0x1, PT ;  /* 0x000000010a00780c */ /* 0x000fca0003f06270 */
[----:B------:R-:W3:Y:S02]  /*0f00*/  F2I.U32.TRUNC.NTZ R86, R86 ;  /* 0x0000005600567305 */ /* 0x000ee4000020f000 */
[----:B------:R-:W2:Y:S01]  /*0f10*/  S2UR UR36, SR_CTAID.Z ;  /* 0x00000000002479c3 */ /* 0x000ea20000002700 */
[----:B----4-:R-:W-:-:S05]  /*0f20*/  IADD3 R87, PT, PT, -R87, RZ, RZ ;  /* 0x000000ff57577210 */ /* 0x010fca0007ffe1ff */
[----:B-1----:R-:W-:Y:S01]  /*0f30*/  IMAD R87, R3, R87, UR5 ;  /* 0x0000000503577e24 */ /* 0x002fe2000f8e0257 */
[----:B---3--:R-:W-:-:S05]  /*0f40*/  IADD3 R86, PT, PT, -R86, RZ, RZ ;  /* 0x000000ff56567210 */ /* 0x008fca0007ffe1ff */
[----:B--2---:R-:W-:Y:S01]  /*0f50*/  IMAD R86, R2, R86, UR4 ;  /* 0x0000000402567e24 */ /* 0x004fe2000f8e0256 */
[----:B------:R-:W-:Y:S06]  /*0f60*/  @!P0 BRA `(.L_x_15) ;  /* 0x0000000000b88947 */ /* 0x000fec0003800000 */
[----:B------:R-:W1:Y:S01]  /*0f70*/  LDC.64 R4, c[0x0][0xb18] ;  /* 0x0002c600ff047b82 */ /* 0x000e620000000a00 */
[----:B------:R-:W-:-:S07]  /*0f80*/  ISETP.NE.AND P0, PT, R10, 0x1, PT ;  /* 0x000000010a00780c */ /* 0x000fce0003f05270 */
[----:B------:R-:W2:Y:S08]  /*0f90*/  LDC R9, c[0x0][0xb0c] ;  /* 0x0002c300ff097b82 */ /* 0x000eb00000000800 */
[----:B------:R-:W3:Y:S08]  /*0fa0*/  LDC R12, c[0x0][0x370] ;  /* 0x0000dc00ff0c7b82 */ /* 0x000ef00000000800 */
[----:B------:R-:W4:Y:S01]  /*0fb0*/  LDC R11, c[0x0][0x374] ;  /* 0x0000dd00ff0b7b82 */ /* 0x000f220000000800 */
[----:B-1----:R-:W-:-:S07]  /*0fc0*/  ISETP.NE.AND P1, PT, R4, 0x1, PT ;  /* 0x000000010400780c */ /* 0x002fce0003f25270 */
[----:B------:R-:W3:Y:S01]  /*0fd0*/  LDC.64 R6, c[0x0][0xb10] ;  /* 0x0002c400ff067b82 */ /* 0x000ee20000000a00 */
[----:B--2---:R-:W-:-:S07]  /*0fe0*/  ISETP.NE.AND P2, PT, R9, 0x1, PT ;  /* 0x000000010900780c */ /* 0x004fce0003f45270 */
[----:B------:R-:W1:Y:S08]  /*0ff0*/  LDC R8, c[0x0][0xb20] ;  /* 0x0002c800ff087b82 */ /* 0x000e700000000800 */
[----:B------:R-:W2:Y:S01]  /*1000*/  LDC.64 R2, c[0x0][0xb28] ;  /* 0x0002ca00ff027b82 */ /* 0x000ea20000000a00 */
[----:B----4-:R-:W-:-:S04]  /*1010*/  IMAD.HI.U32 R13, R11, R5, RZ ;  /* 0x000000050b0d7227 */ /* 0x010fc800078e00ff */
[----:B------:R-:W-:-:S04]  /*1020*/  IMAD.HI.U32 R5, R14, R5, RZ ;  /* 0x000000050e057227 */ /* 0x000fc800078e00ff */
[----:B---3--:R-:W-:-:S05]  /*1030*/  IMAD.HI.U32 R16, R12, R6, RZ ;  /* 0x000000060c107227 */ /* 0x008fca00078e00ff */
[-C--:B------:R-:W-:Y:S01]  /*1040*/  @P2 SHF.R.U32.HI R12, RZ, R7.reuse, R16 ;  /* 0x00000007ff0c2219 */ /* 0x080fe20000011610 */
[----:B------:R-:W-:Y:S01]  /*1050*/  IMAD.HI.U32 R16, R15, R6, RZ ;  /* 0x000000060f107227 */ /* 0x000fe200078e00ff */
[-C--:B-1----:R-:W-:Y:S02]  /*1060*/  @P1 SHF.R.U32.HI R11, RZ, R8.reuse, R13 ;  /* 0x00000008ff0b1219 */ /* 0x082fe4000001160d */
[----:B------:R-:W-:Y:S02]  /*1070*/  SHF.R.U32.HI R5, RZ, R8, R5 ;  /* 0x00000008ff057219 */ /* 0x000fe40000011605 */
[----:B------:R-:W-:Y:S02]  /*1080*/  SHF.R.U32.HI R16, RZ, R7, R16 ;  /* 0x00000007ff107219 */ /* 0x000fe40000011610 */
[----:B------:R-:W-:Y:S01]  /*1090*/  SEL R5, R14, R5, !P1 ;  /* 0x000000050e057207 */ /* 0x000fe20004800000 */
[----:B--2---:R-:W-:Y:S01]  /*10a0*/  IMAD.HI.U32 R13, R11, R2, RZ ;  /* 0x000000020b0d7227 */ /* 0x004fe200078e00ff */
[----:B------:R-:W-:-:S03]  /*10b0*/  SEL R16, R15, R16, !P2 ;  /* 0x000000100f107207 */ /* 0x000fc60005000000 */
[----:B------:R-:W-:Y:S01]  /*10c0*/  IMAD.HI.U32 R6, R12, R2, RZ ;  /* 0x000000020c067227 */ /* 0x000fe200078e00ff */
[----:B------:R-:W-:-:S04]  /*10d0*/  @P0 SHF.R.U32.HI R11, RZ, R3, R13 ;  /* 0x00000003ff0b0219 */ /* 0x000fc8000001160d */
[----:B------:R-:W-:Y:S01]  /*10e0*/  @P0 SHF.R.U32.HI R12, RZ, R3, R6 ;  /* 0x00000003ff0c0219 */ /* 0x000fe20000011606 */
[----:B------:R-:W-:-:S04]  /*10f0*/  IMAD R11, R11, R10, RZ ;  /* 0x0000000a0b0b7224 */ /* 0x000fc800078e02ff */
[----:B------:R-:W-:Y:S01]  /*1100*/  IMAD R6, R12, R10, RZ ;  /* 0x0000000a0c067224 */ /* 0x000fe200078e02ff */
[----:B------:R-:W-:-:S04]  /*1110*/  ISETP.GE.AND P1, PT, R5, R11, PT ;  /* 0x0000000b0500720c */ /* 0x000fc80003f26270 */
[----:B------:R-:W-:Y:S01]  /*1120*/  ISETP.GE.OR P1, PT, R16, R6, P1 ;  /* 0x000000061000720c */ /* 0x000fe20000f26670 */
[----:B------:R-:W-:-:S05]  /*1130*/  IMAD.HI.U32 R6, R5, R2, RZ ;  /* 0x0000000205067227 */ /* 0x000fca00078e00ff */
[----:B------:R-:W-:-:S04]  /*1140*/  SHF.R.U32.HI R6, RZ, R3, R6 ;  /* 0x00000003ff067219 */ /* 0x000fc80000011606 */
[----:B------:R-:W-:-:S03]  /*1150*/  SEL R6, R5, R6, !P0 ;  /* 0x0000000605067207 */ /* 0x000fc60004000000 */
[----:B------:R-:W-:Y:S01]  /*1160*/  @!P1 IMAD.HI.U32 R7, R16, R2, RZ ;  /* 0x0000000210079227 */ /* 0x000fe200078e00ff */
[----:B------:R-:W-:-:S04]  /*1170*/  IADD3 R2, PT, PT, -R6, RZ, RZ ;  /* 0x000000ff06027210 */ /* 0x000fc80007ffe1ff */
[----:B------:R-:W-:Y:S01]  /*1180*/  @!P1 SHF.R.U32.HI R3, RZ, R3, R7 ;  /* 0x00000003ff039219 */ /* 0x000fe20000011607 */
[----:B------:R-:W-:Y:S01]  /*1190*/  IMAD R2, R10, R2, R5 ;  /* 0x000000020a027224 */ /* 0x000fe200078e0205 */
[----:B------:R-:W-:Y:S02]  /*11a0*/  IADD3 R7, PT, PT, -R5, RZ, RZ ;  /* 0x000000ff05077210 */ /* 0x000fe40007ffe1ff */
[----:B------:R-:W-:-:S03]  /*11b0*/  @!P1 SEL R3, R16, R3, !P0 ;  /* 0x0000000310039207 */ /* 0x000fc60004000000 */
[----:B------:R-:W-:Y:S02]  /*11c0*/  IMAD R7, R4, R7, R14 ;  /* 0x0000000704077224 */ /* 0x000fe400078e020e */
[--C-:B------:R-:W-:Y:S02]  /*11d0*/  @!P1 IMAD.IADD R6, R6, 0x1, -R3.reuse ;  /* 0x0000000106069824 */ /* 0x100fe400078e0a03 */
[----:B------:R-:W-:Y:S01]  /*11e0*/  @!P1 IMAD R3, R2, R12, R3 ;  /* 0x0000000c02039224 */ /* 0x000fe200078e0203 */
[----:B------:R-:W-:Y:S01]  /*11f0*/  IADD3 R2, PT, PT, -R16, RZ, RZ ;  /* 0x000000ff10027210 */ /* 0x000fe20007ffe1ff */
[----:B------:R-:W-:Y:S02]  /*1200*/  @!P1 IMAD R5, R6, R10, R16 ;  /* 0x0000000a06059224 */ /* 0x000fe400078e0210 */
[----:B------:R-:W-:Y:S02]  /*1210*/  @!P1 IMAD.MOV.U32 R16, RZ, RZ, R3 ;  /* 0x000000ffff109224 */ /* 0x000fe400078e0003 */
[----:B------:R-:W-:-:S02]  /*1220*/  IMAD R2, R9, R2, R15 ;  /* 0x0000000209027224 */ /* 0x000fc400078e020f */
[----:B------:R-:W-:Y:S02]  /*1230*/  IMAD R14, R5, R4, R7 ;  /* 0x00000004050e7224 */ /* 0x000fe400078e0207 */
[----:B------:R-:W-:Y:S02]  /*1240*/  IMAD R15, R16, R9, R2 ;  /* 0x00000009100f7224 */ /* 0x000fe400078e0202 */
.L_x_15:
[----:B------:R-:W1:Y:S01]  /*1250*/  LDCU UR4, c[0x0][0xb30] ;  /* 0x00016600ff0477ac */ /* 0x000e620008000800 */
[----:B------:R-:W2:Y:S08]  /*1260*/  S2UR UR37, SR_CgaCtaId ;  /* 0x00000000002579c3 */ /* 0x000eb00000008800 */
[----:B------:R-:W3:Y:S01]  /*1270*/  LDC R40, c[0x0][0xb24] ;  /* 0x0002c900ff287b82 */ /* 0x000ee20000000800 */
[----:B-1----:R-:W-:-:S09]  /*1280*/  UISETP.NE.AND UP1, UPT, UR4, 0x1, UPT ;  /* 0x000000010400788c */ /* 0x002fd2000bf25270 */
[----:B--2---:R-:W-:Y:S05]  /*1290*/  BRA.U UP1, `(.L_x_16) ;  /* 0x0000000101407547 */ /* 0x004fea000b800000 */
[----:B------:R-:W1:Y:S08]  /*12a0*/  LDC.64 R4, c[0x0][0xb10] ;  /* 0x0002c400ff047b82 */ /* 0x000e700000000a00 */
[----:B------:R-:W2:Y:S08]  /*12b0*/  LDC.64 R2, c[0x0][0xb18] ;  /* 0x0002c600ff027b82 */ /* 0x000eb00000000a00 */
[----:B------:R-:W4:Y:S08]  /*12c0*/  LDC R6, c[0x0][0xb20] ;  /* 0x0002c800ff067b82 */ /* 0x000f300000000800 */
[----:B------:R-:W3:Y:S01]  /*12d0*/  LDC R7, c[0x0][0xb0c] ;  /* 0x0002c300ff077b82 */ /* 0x000ee20000000800 */
[----:B-1----:R-:W-:-:S05]  /*12e0*/  IMAD.HI.U32 R4, R15, R4, RZ ;  /* 0x000000040f047227 */ /* 0x002fca00078e00ff */
[----:B------:R-:W-:Y:S01]  /*12f0*/  SHF.R.U32.HI R4, RZ, R5, R4 ;  /* 0x00000005ff047219 */ /* 0x000fe20000011604 */
[----:B--2---:R-:W-:Y:S01]  /*1300*/  IMAD.HI.U32 R3, R14, R3, RZ ;  /* 0x000000030e037227 */ /* 0x004fe200078e00ff */
[----:B------:R-:W-:-:S04]  /*1310*/  ISETP.NE.AND P0, PT, R2, 0x1, PT ;  /* 0x000000010200780c */ /* 0x000fc80003f05270 */
[----:B----4-:R-:W-:-:S04]  /*1320*/  SHF.R.U32.HI R3, RZ, R6, R3 ;  /* 0x00000006ff037219 */ /* 0x010fc80000011603 */
[----:B------:R-:W-:Y:S02]  /*1330*/  SEL R3, R14, R3, !P0 ;  /* 0x000000030e037207 */ /* 0x000fe40004000000 */
[----:B---3--:R-:W-:-:S04]  /*1340*/  ISETP.NE.AND P1, PT, R7, 0x1, PT ;  /* 0x000000010700780c */ /* 0x008fc80003f25270 */
[----:B------:R-:W-:-:S05]  /*1350*/  SEL R4, R15, R4, !P1 ;  /* 0x000000040f047207 */ /* 0x000fca0004800000 */
[----:B------:R-:W-:Y:S02]  /*1360*/  IMAD.IADD R5, R3, 0x1, -R4 ;  /* 0x0000000103057824 */ /* 0x000fe400078e0a04 */
[----:B------:R-:W-:Y:S02]  /*1370*/  IMAD.IADD R3, R4, 0x1, -R3 ;  /* 0x0000000104037824 */ /* 0x000fe400078e0a03 */
[----:B------:R-:W-:Y:S02]  /*1380*/  IMAD R15, R5, R7, R15 ;  /* 0x00000007050f7224 */ /* 0x000fe400078e020f */
[----:B------:R-:W-:-:S07]  /*1390*/  IMAD R14, R3, R2, R14 ;  /* 0x00000002030e7224 */ /* 0x000fce00078e020e */
.L_x_16:
[----:B------:R-:W-:Y:S01]  /*13a0*/  BAR.SYNC.DEFER_BLOCKING 0x0 ;  /* 0x0000000000007b1d */ /* 0x000fe20000010000 */
[----:B------:R-:W-:Y:S01]  /*13b0*/  UISETP.NE.AND UP1, UPT, UR8, 0x2, UPT ;  /* 0x000000020800788c */ /* 0x000fe2000bf25270 */
[----:B------:R-:W-:Y:S02]  /*13c0*/  ISETP.NE.OR P5, PT, R0, 0x2, !P5 ;  /* 0x000000020000780c */ /* 0x000fe40006fa5670 */
[----:B------:R-:W-:-:S06]  /*13d0*/  LOP3.LUT R2, R101, 0x1f, RZ, 0xc0, !PT ;  /* 0x0000001f65027812 */ /* 0x000fcc00078ec0ff */
[----:B------:R-:W-:Y:S05]  /*13e0*/  BRA.U UP1, `(.L_x_17) ;  /* 0x00000011019c7547 */ /* 0x000fea000b800000 */
[----:B------:R-:W1:Y:S01]  /*13f0*/  LDCU UR13, c[0x0][0x38c] ;  /* 0x00007180ff0d77ac */ /* 0x000e620008000800 */
[----:B------:R-:W2:Y:S01]  /*1400*/  LDC R8, c[0x0][0x370] ;  /* 0x0000dc00ff087b82 */ /* 0x000ea20000000800 */
[----:B------:R-:W-:Y:S01]  /*1410*/  PLOP3.LUT P1, PT, PT, PT, UP2, 0x80, 0x8 ;  /* 0x000000000008781c */ /* 0x000fe20003f2f028 */
[----:B------:R-:W-:Y:S01]  /*1420*/  IMAD.MOV.U32 R17, RZ, RZ, 0x1 ;  /* 0x00000001ff117424 */ /* 0x000fe200078e00ff */
[----:B------:R-:W-:Y:S01]  /*1430*/  ISETP.EQ.OR P4, PT, R2, RZ, P5 ;  /* 0x000000ff0200720c */ /* 0x000fe20002f82670 */
[----:B------:R-:W-:Y:S01]  /*1440*/  IMAD.MOV.U32 R16, RZ, RZ, RZ ;  /* 0x000000ffff107224 */ /* 0x000fe200078e00ff */
[----:B------:R-:W-:Y:S02]  /*1450*/  PLOP3.LUT P1, PT, P1, PT, PT, 0x8, 0x80 ;  /* 0x000000000080781c */ /* 0x000fe40000f2e170 */
[----:B------:R-:W-:Y:S01]  /*1460*/  CS2R R12, SRZ ;  /* 0x00000000000c7805 */ /* 0x000fe2000001ff00 */
[----:B------:R-:W-:Y:S01]  /*1470*/  IMAD.MOV.U32 R11, RZ, RZ, 0x1 ;  /* 0x00000001ff0b7424 */ /* 0x000fe200078e00ff */
[----:B------:R-:W4:Y:S01]  /*1480*/  LDC R0, c[0x0][0x374] ;  /* 0x0000dd00ff007b82 */ /* 0x000f220000000800 */
[----:B------:R-:W2:Y:S01]  /*1490*/  LDCU.64 UR22, c[0x0][0x348] ;  /* 0x00006900ff1677ac */ /* 0x000ea20008000a00 */
[----:B------:R-:W-:Y:S01]  /*14a0*/  UMOV UR6, URZ ;  /* 0x000000ff00067c82 */ /* 0x000fe20008000000 */
[----:B-1----:R-:W-:-:S04]  /*14b0*/  UIADD3 UR5, UPT, UPT, UR13, 0x3f, URZ ;  /* 0x0000003f0d057890 */ /* 0x002fc8000fffe0ff */
[----:B------:R-:W-:-:S04]  /*14c0*/  USHF.R.S32.HI UR4, URZ, 0x1f, UR5 ;  /* 0x0000001fff047899 */ /* 0x000fc80008011405 */
[----:B------:R-:W-:-:S04]  /*14d0*/  ULEA.HI UR4, UR4, UR5, URZ, 0x6 ;  /* 0x0000000504047291 */ /* 0x000fc8000f8f30ff */
[----:B------:R-:W-:Y:S02]  /*14e0*/  USHF.R.S32.HI UR15, URZ, 0x6, UR4 ;  /* 0x00000006ff0f7899 */ /* 0x000fe40008011404 */
[----:B------:R-:W-:Y:S02]  /*14f0*/  UIADD3 UR4, UPT, UPT, UR13, -0x1, URZ ;  /* 0xffffffff0d047890 */ /* 0x000fe4000fffe0ff */
[----:B------:R-:W-:Y:S02]  /*1500*/  UISETP.LT.U32.AND UP0, UPT, UR15, 0x6, UPT ;  /* 0x000000060f00788c */ /* 0x000fe4000bf01070 */
[----:B------:R-:W-:Y:S02]  /*1510*/  UISETP.GE.U32.AND UP1, UPT, UR4, -0x7f, UPT ;  /* 0xffffff810400788c */ /* 0x000fe4000bf26070 */
[----:B------:R-:W-:Y:S02]  /*1520*/  USEL UR14, UR15, 0x6, UP0 ;  /* 0x000000060f0e7887 */ /* 0x000fe40008000000 */
[----:B------:R-:W-:-:S02]  /*1530*/  UIADD3 UR13, UPT, UPT, UR13, 0x7e, URZ ;  /* 0x0000007e0d0d7890 */ /* 0x000fc4000fffe0ff */
[----:B------:R-:W-:Y:S02]  /*1540*/  UIADD3 UR5, UPT, UPT, UR14, -0x1, URZ ;  /* 0xffffffff0e057890 */ /* 0x000fe4000fffe0ff */
[----:B------:R-:W-:-:S03]  /*1550*/  UIADD3 UR7, UPT, UPT, UR15, -UR14, URZ ;  /* 0x8000000e0f077290 */ /* 0x000fc6000fffe0ff */
[----:B------:R-:W-:-:S04]  /*1560*/  @UP1 UIADD3 UR5, UPT, UPT, UR14, URZ, URZ ;  /* 0x000000ff0e051290 */ /* 0x000fc8000fffe0ff */
[----:B--2---:R-:W-:-:S12]  /*1570*/  UIADD3 UR5, UPT, UPT, UR5, 0x1, URZ ;  /* 0x0000000105057890 */ /* 0x004fd8000fffe0ff */
.L_x_35:
[----:B------:R-:W-:Y:S01]  /*1580*/  UISETP.NE.AND UP0, UPT, UR37, URZ, UPT ;  /* 0x000000ff2500728c */ /* 0x000fe2000bf05270 */
[----:B------:R-:W1:Y:S08]  /*1590*/  S2UR UR37, SR_CgaCtaId ;  /* 0x00000000002579c3 */ /* 0x000e700000008800 */
[----:B------:R-:W-:Y:S05]  /*15a0*/  BRA.U UP0, `(.L_x_18) ;  /* 0x0000000100347547 */ /* 0x000fea000b800000 */
[----:B------:R-:W2:Y:S01]  /*15b0*/  S2R R2, SR_CgaCtaId ;  /* 0x0000000000027919 */ /* 0x000ea20000008800 */
[----:B------:R-:W-:-:S04]  /*15c0*/  MOV R3, 0x400 ;  /* 0x0000040000037802 */ /* 0x000fc80000000f00 */
[----:B--2---:R-:W-:Y:S02]  /*15d0*/  LEA R2, R2, R3, 0x18 ;  /* 0x0000000302027211 */ /* 0x004fe400078ec0ff */
[----:B------:R-:W-:-:S03]  /*15e0*/  SHF.L.U32 R3, R11, 0x1f, RZ ;  /* 0x0000001f0b037819 */ /* 0x000fc600000006ff */
[----:B------:R-:W-:-:S04]  /*15f0*/  IMAD R2, R12, 0x8, R2 ;  /* 0x000000080c027824 */ /* 0x000fc800078e0202 */
[----:B------:R-:W2:Y:S02]  /*1600*/  SYNCS.PHASECHK.TRANS64.TRYWAIT P0, [R2+URZ+0x120], R3 ;  /* 0x00012003020075a7 */ /* 0x000ea400080011ff */
[----:B--2---:R-:W-:Y:S05]  /*1610*/  @!P0 BRA `(.L_x_19) ;  /* 0x0000007400f48947 */ /* 0x004fea0003800000 */
.L_x_133:
[----:B------:R-:W-:Y:S01]  /*1620*/  VIADD R12, R12, 0x1 ;  /* 0x000000010c0c7836 */ /* 0x000fe20000000000 */
[----:B------:R2:W-:Y:S04]  /*1630*/  SYNCS.ARRIVE.TRANS64.A1T0 RZ, [R2+URZ+0x110], RZ ;  /* 0x000110ff02ff79a7 */ /* 0x0005e800081000ff */
[----:B------:R-:W-:-:S04]  /*1640*/  ISETP.NE.AND P0, PT, R12, 0x2, PT ;  /* 0x000000020c00780c */ /* 0x000fc80003f05270 */
[----:B------:R-:W-:Y:S02]  /*1650*/  SEL R12, R12, RZ, P0 ;  /* 0x000000ff0c0c7207 */ /* 0x000fe40000000000 */
[----:B--2---:R-:W-:-:S04]  /*1660*/  SEL R2, RZ, 0x1, P0 ;  /* 0x00000001ff027807 */ /* 0x004fc80000000000 */
[----:B------:R-:W-:-:S07]  /*1670*/  LOP3.LUT R11, R11, R2, RZ, 0x3c, !PT ;  /* 0x000000020b0b7212 */ /* 0x000fce00078e3cff */
.L_x_18:
[----:B------:R-:W-:Y:S01]  /*1680*/  UMOV UR4, 0x400 ;  /* 0x0000040000047882 */ /* 0x000fe20000000000 */
[----:B------:R-:W-:Y:S01]  /*1690*/  SHF.L.U32 R2, R17, 0x1f, RZ ;  /* 0x0000001f11027819 */ /* 0x000fe200000006ff */
[----:B-1----:R-:W-:Y:S01]  /*16a0*/  ULEA UR4, UR37, UR4, 0x18 ;  /* 0x0000000425047291 */ /* 0x002fe2000f8ec0ff */
[----:B------:R-:W-:Y:S01]  /*16b0*/  R2UR UR35, R15 ;  /* 0x000000000f2372ca */ /* 0x000fe200000e0000 */
[----:B------:R-:W-:Y:S01]  /*16c0*/  UISETP.GE.U32.AND UP0, UPT, UR13, 0x7f, UPT ;  /* 0x0000007f0d00788c */ /* 0x000fe2000bf06070 */
[----:B------:R-:W-:Y:S01]  /*16d0*/  R2UR UR11, R14 ;  /* 0x000000000e0b72ca */ /* 0x000fe200000e0000 */
[----:B------:R-:W-:Y:S01]  /*16e0*/  ULEA UR8, UR6, UR4, 0x3 ;  /* 0x0000000406087291 */ /* 0x000fe2000f8e18ff */
[----:B------:R-:W-:-:S08]  /*16f0*/  UMOV UR24, URZ ;  /* 0x000000ff00187c82 */ /* 0x000fd00008000000 */
[----:B------:R1:W2:Y:S01]  /*1700*/  SYNCS.PHASECHK.TRANS64.TRYWAIT P0, [UR8+0x30], R2 ;  /* 0x00003002ff0075a7 */ /* 0x0002a20008001108 */
[----:B------:R-:W-:Y:S02]  /*1710*/  USHF.L.U32 UR35, UR35, 0x7, URZ ;  /* 0x0000000723237899 */ /* 0x000fe400080006ff */
[----:B------:R-:W-:Y:S01]  /*1720*/  USHF.L.U32 UR11, UR11, 0x7, URZ ;  /* 0x000000070b0b7899 */ /* 0x000fe200080006ff */
[----:B------:R-:W-:Y:S11]  /*1730*/  BRA.U !UP0, `(.L_x_20) ;  /* 0x0000000108a47547 */ /* 0x000ff6000b800000 */
[----:B------:R-:W-:Y:S01]  /*1740*/  UMOV UR16, URZ ;  /* 0x000000ff00107c82 */ /* 0x000fe20008000000 */
[----:B------:R-:W-:-:S05]  /*1750*/  UMOV UR17, UR6 ;  /* 0x0000000600117c82 */ /* 0x000fca0008000000 */
.L_x_25:
[----:B-1----:R-:W-:Y:S01]  /*1760*/  ULEA UR33, UR17, UR4, 0x3 ;  /* 0x0000000411217291 */ /* 0x002fe2000f8e18ff */
[----:B--2---:R-:W-:Y:S01]  /*1770*/  @!P5 MOV R3, 0x8000 ;  /* 0x000080000003d802 */ /* 0x004fe20000000f00 */
[----:B--2---:R-:W-:Y:S10]  /*1780*/  @P0 BRA `(.L_x_21) ;  /* 0x00000000000c0947 */ /* 0x004ff40003800000 */
[----:B------:R-:W-:-:S04]  /*1790*/  SHF.L.U32 R4, R17, 0x1f, RZ ;  /* 0x0000001f11047819 */ /* 0x000fc800000006ff */
[----:B------:R-:W2:Y:S02]  /*17a0*/  SYNCS.PHASECHK.TRANS64.TRYWAIT P0, [UR33+0x30], R4 ;  /* 0x00003004ff0075a7 */ /* 0x000ea40008001121 */
[----:B--2---:R-:W-:Y:S05]  /*17b0*/  @!P0 BRA `(.L_x_22) ;  /* 0x0000007400a08947 */ /* 0x004fea0003800000 */
.L_x_21:
[----:B------:R2:W-:Y:S01]  /*17c0*/  @!P5 SYNCS.ARRIVE.TRANS64 RZ, [UR33], R3 ;  /* 0x00000003ffffd9a7 */ /* 0x0005e20008000021 */
[----:B------:R-:W-:Y:S04]  /*17d0*/  BSSY.RECONVERGENT B0, `(.L_x_23) ;  /* 0x0000003000007945 */ /* 0x000fe80003800200 */
[----:B------:R-:W-:Y:S05]  /*17e0*/  @P4 BRA `(.L_x_24) ;  /* 0x0000000000044947 */ /* 0x000fea0003800000 */
[----:B------:R-:W-:Y:S05]  /*17f0*/  BPT.TRAP 0x1 ;  /* 0x000000040000795c */ /* 0x000fea0000300000 */
.L_x_24:
[----:B------:R-:W-:Y:S05]  /*1800*/  BSYNC.RECONVERGENT B0 ;  /* 0x0000000000007941 */ /* 0x000fea0003800200 */
.L_x_23:
[----:B------:R-:W-:Y:S02]  /*1810*/  UIADD3 UR6, UPT, UPT, UR17, 0x1, URZ ;  /* 0x0000000111067890 */ /* 0x000fe4000fffe0ff */
[----:B------:R-:W-:Y:S02]  /*1820*/  UIADD3 UR26, UP1, UPT, UR22, 0x80, URZ ;  /* 0x00000080161a7890 */ /* 0x000fe4000ff3e0ff */
[----:B------:R-:W-:Y:S02]  /*1830*/  UISETP.NE.AND UP0, UPT, UR6, 0x6, UPT ;  /* 0x000000060600788c */ /* 0x000fe4000bf05270 */
[----:B------:R-:W-:Y:S02]  /*1840*/  USHF.L.U32 UR34, UR16, 0x6, URZ ;  /* 0x0000000610227899 */ /* 0x000fe400080006ff */
[----:B------:R-:W-:Y:S02]  /*1850*/  USEL UR9, URZ, 0x1, UP0 ;  /* 0x00000001ff097887 */ /* 0x000fe40008000000 */
[----:B------:R-:W-:-:S02]  /*1860*/  USEL UR6, UR6, URZ, UP0 ;  /* 0x000000ff06067287 */ /* 0x000fc40008000000 */
[----:B------:R-:W-:Y:S02]  /*1870*/  UIADD3 UR20, UP0, UPT, UR22, 0x180, URZ ;  /* 0x0000018016147890 */ /* 0x000fe4000ff1e0ff */
[----:B------:R-:W-:Y:S01]  /*1880*/  ULEA UR8, UR6, UR4, 0x3 ;  /* 0x0000000406087291 */ /* 0x000fe2000f8e18ff */
[----:B------:R-:W-:Y:S01]  /*1890*/  LOP3.LUT R17, R17, UR9, RZ, 0x3c, !PT ;  /* 0x0000000911117c12 */ /* 0x000fe2000f8e3cff */
[----:B------:R-:W-:Y:S02]  /*18a0*/  UIADD3.X UR27, UPT, UPT, URZ, UR23, URZ, UP1, !UPT ;  /* 0x00000017ff1b7290 */ /* 0x000fe40008ffe4ff */
[----:B------:R-:W-:Y:S01]  /*18b0*/  UIADD3.X UR21, UPT, UPT, URZ, UR23, URZ, UP0, !UPT ;  /* 0x00000017ff157290 */ /* 0x000fe200087fe4ff */
[----:B-1----:R-:W-:Y:S01]  /*18c0*/  SHF.L.U32 R2, R17, 0x1f, RZ ;  /* 0x0000001f11027819 */ /* 0x002fe200000006ff */
[----:B------:R-:W-:Y:S01]  /*18d0*/  UMOV UR18, 0x0 ;  /* 0x0000000000127882 */ /* 0x000fe20000000000 */
[----:B------:R-:W-:Y:S01]  /*18e0*/  UMOV UR19, 0x10000000 ;  /* 0x1000000000137882 */ /* 0x000fe20000000000 */
[----:B------:R-:W-:Y:S01]  /*18f0*/  UMOV UR12, UR36 ;  /* 0x00000024000c7c82 */ /* 0x000fe20008000000 */
[----:B------:R1:W1:Y:S01]  /*1900*/  SYNCS.PHASECHK.TRANS64.TRYWAIT P0, [UR8+0x30], R2 ;  /* 0x00003002ff0075a7 */ /* 0x0002620008001108 */
[----:B------:R-:W-:Y:S01]  /*1910*/  ULEA UR8, UR17, UR4, 0xe ;  /* 0x0000000411087291 */ /* 0x000fe2000f8e70ff */
[----:B------:R-:W-:Y:S01]  /*1920*/  UMOV UR9, UR33 ;  /* 0x0000002100097c82 */ /* 0x000fe20008000000 */
[----:B------:R-:W-:-:S02]  /*1930*/  UMOV UR10, UR34 ;  /* 0x00000022000a7c82 */ /* 0x000fc40008000000 */
[----:B------:R-:W-:Y:S02]  /*1940*/  UIADD3 UR32, UPT, UPT, UR8, 0x8400, URZ ;  /* 0x0000840008207890 */ /* 0x000fe4000fffe0ff */
[----:B------:R-:W-:Y:S02]  /*1950*/  UIADD3 UR8, UPT, UPT, UR8, 0x20400, URZ ;  /* 0x0002040008087890 */ /* 0x000fe4000fffe0ff */
[----:B------:R-:W-:Y:S01]  /*1960*/  UIADD3 UR16, UPT, UPT, UR16, 0x1, URZ ;  /* 0x0000000110107890 */ /* 0x000fe2000fffe0ff */
[----:B------:R-:W-:Y:S01]  /*1970*/  UMOV UR24, UR5 ;  /* 0x0000000500187c82 */ /* 0x000fe20008000000 */
[----:B------:R-:W-:Y:S02]  /*1980*/  UMOV UR17, UR6 ;  /* 0x0000000600117c82 */ /* 0x000fe40008000000 */
[----:B------:R-:W-:Y:S01]  /*1990*/  UISETP.NE.AND UP0, UPT, UR16, UR5, UPT ;  /* 0x000000051000728c */ /* 0x000fe2000bf05270 */
[----:B------:R1:W-:Y:S02]  /*19a0*/  UTMALDG.3D [UR32], [UR26], desc[UR18] ;  /* 0x000012201a0075b4 */ /* 0x0003e40008011000 */
[----:B------:R1:W-:Y:S06]  /*19b0*/  UTMALDG.3D [UR8], [UR20], desc[UR18] ;  /* 0x00001208140075b4 */ /* 0x0003ec0008011000 */
[----:B------:R-:W-:Y:S05]  /*19c0*/  BRA.U UP0, `(.L_x_25) ;  /* 0xfffffffd00647547 */ /* 0x000fea000b83ffff */
.L_x_20:
[----:B-1----:R-:W-:Y:S01]  /*19d0*/  ULEA UR8, UR6, UR4, 0x3 ;  /* 0x0000000406087291 */ /* 0x002fe2000f8e18ff */
[----:B------:R-:W-:Y:S01]  /*19e0*/  SHF.L.U32 R2, R17, 0x1f, RZ ;  /* 0x0000001f11027819 */ /* 0x000fe200000006ff */
[----:B------:R-:W-:Y:S01]  /*19f0*/  @!P1 SYNCS.ARRIVE.TRANS64.A1T0 RZ, [UR4+0xa8], RZ ;  /* 0x0000a8ffffff99a7 */ /* 0x000fe20008100004 */
[----:B------:R-:W-:-:S06]  /*1a00*/  UISETP.GT.AND UP0, UPT, UR15, UR14, UPT ;  /* 0x0000000e0f00728c */ /* 0x000fcc000bf04270 */
[----:B--2---:R1:W2:Y:S03]  /*1a10*/  SYNCS.PHASECHK.TRANS64.TRYWAIT P0, [UR8+0x30], R2 ;  /* 0x00003002ff0075a7 */ /* 0x0042a60008001108 */
[----:B------:R-:W-:Y:S05]  /*1a20*/  BRA.U !UP0, `(.L_x_26) ;  /* 0x0000000108a87547 */ /* 0x000fea000b800000 */
[----:B------:R-:W-:Y:S01]  /*1a30*/  UIADD3 UR21, UPT, UPT, UR7, UR24, URZ ;  /* 0x0000001807157290 */ /* 0x000fe2000fffe0ff */
[----:B------:R-:W-:-:S11]  /*1a40*/  UMOV UR25, UR6 ;  /* 0x0000000600197c82 */ /* 0x000fd60008000000 */
.L_x_31:
[----:B-1----:R-:W-:Y:S01]  /*1a50*/  ULEA UR17, UR25, UR4, 0x3 ;  /* 0x0000000419117291 */ /* 0x002fe2000f8e18ff */
[----:B--2---:R-:W-:Y:S01]  /*1a60*/  @!P5 MOV R3, 0x8000 ;  /* 0x000080000003d802 */ /* 0x004fe20000000f00 */
[----:B--2---:R-:W-:Y:S10]  /*1a70*/  @P0 BRA `(.L_x_27) ;  /* 0x00000000000c0947 */ /* 0x004ff40003800000 */
[----:B------:R-:W-:-:S04]  /*1a80*/  SHF.L.U32 R4, R17, 0x1f, RZ ;  /* 0x0000001f11047819 */ /* 0x000fc800000006ff */
[----:B------:R-:W2:Y:S02]  /*1a90*/  SYNCS.PHASECHK.TRANS64.TRYWAIT P0, [UR17+0x30], R4 ;  /* 0x00003004ff0075a7 */ /* 0x000ea40008001111 */
[----:B--2---:R-:W-:Y:S05]  /*1aa0*/  @!P0 BRA `(.L_x_28) ;  /* 0x0000007000fc8947 */ /* 0x004fea0003800000 */
.L_x_27:
[----:B------:R2:W-:Y:S01]  /*1ab0*/  @!P5 SYNCS.ARRIVE.TRANS64 RZ, [UR17], R3 ;  /* 0x00000003ffffd9a7 */ /* 0x0005e20008000011 */
[----:B------:R-:W-:Y:S04]  /*1ac0*/  BSSY.RECONVERGENT B0, `(.L_x_29) ;  /* 0x0000003000007945 */ /* 0x000fe80003800200 */
[----:B------:R-:W-:Y:S05]  /*1ad0*/  @P4 BRA `(.L_x_30) ;  /* 0x0000000000044947 */ /* 0x000fea0003800000 */
[----:B------:R-:W-:Y:S05]  /*1ae0*/  BPT.TRAP 0x1 ;  /* 0x000000040000795c */ /* 0x000fea0000300000 */
.L_x_30:
[----:B------:R-:W-:Y:S05]  /*1af0*/  BSYNC.RECONVERGENT B0 ;  /* 0x0000000000007941 */ /* 0x000fea0003800200 */
.L_x_29:
        /* <DEDUP_REMOVED lines=20> */
[----:B------:R-:W-:Y:S01]  /*1c40*/  UIADD3 UR8, UPT, UPT, UR8, 0x20400, URZ ;  /* 0x0002040008087890 */ /* 0x000fe2000fffe0ff */
[----:B------:R-:W-:Y:S01]  /*1c50*/  UMOV UR9, UR17 ;  /* 0x0000001100097c82 */ /* 0x000fe20008000000 */
[----:B------:R-:W-:Y:S01]  /*1c60*/  UMOV UR10, UR18 ;  /* 0x00000012000a7c82 */ /* 0x000fe20008000000 */
[----:B------:R-:W-:Y:S01]  /*1c70*/  UIADD3 UR24, UPT, UPT, UR24, 0x1, URZ ;  /* 0x0000000118187890 */ /* 0x000fe2000fffe0ff */
[----:B------:R-:W-:-:S03]  /*1c80*/  UMOV UR25, UR6 ;  /* 0x0000000600197c82 */ /* 0x000fc60008000000 */
[----:B------:R1:W-:Y:S01]  /*1c90*/  UTMALDG.3D [UR16], [UR30], desc[UR26] ;  /* 0x00001a101e0075b4 */ /* 0x0003e20008011000 */
[----:B------:R-:W-:Y:S01]  /*1ca0*/  UISETP.NE.AND UP0, UPT, UR24, UR21, UPT ;  /* 0x000000151800728c */ /* 0x000fe2000bf05270 */
[----:B------:R1:W-:Y:S08]  /*1cb0*/  UTMALDG.3D [UR8], [UR28], desc[UR26] ;  /* 0x00001a081c0075b4 */ /* 0x0003f00008011000 */
[----:B------:R-:W-:Y:S05]  /*1cc0*/  BRA.U UP0, `(.L_x_31) ;  /* 0xfffffffd00607547 */ /* 0x000fea000b83ffff */
.L_x_26:
[C---:B-1----:R-:W-:Y:S01]  /*1cd0*/  LEA R2, R16.reuse, UR4, 0x3 ;  /* 0x0000000410027c11 */ /* 0x042fe2000f8e18ff */
[----:B------:R-:W-:Y:S01]  /*1ce0*/  NOP ;  /* 0x0000000000007918 */ /* 0x000fe20000000000 */
[----:B--2---:R-:W-:Y:S02]  /*1cf0*/  SHF.L.U32 R3, R13, 0x1f, RZ ;  /* 0x0000001f0d037819 */ /* 0x004fe400000006ff */
[----:B------:R-:W-:Y:S02]  /*1d00*/  LEA R4, R16, UR4, 0x4 ;  /* 0x0000000410047c11 */ /* 0x000fe4000f8e20ff */
[----:B------:R-:W1:Y:S02]  /*1d10*/  SYNCS.PHASECHK.TRANS64.TRYWAIT P0, [R2+URZ+0xb0], R3 ;  /* 0x0000b003020075a7 */ /* 0x000e6400080011ff */
[----:B-1----:R-:W-:Y:S05]  /*1d20*/  @!P0 BRA `(.L_x_32) ;  /* 0x0000007000748947 */ /* 0x002fea0003800000 */
.L_x_136:
[----:B------:R-:W2:Y:S01]  /*1d30*/  LDS.128 R4, [R4+0x140] ;  /* 0x0001400004047984 */ /* 0x000ea20000000c00 */
[----:B---3--:R-:W-:Y:S01]  /*1d40*/  ISETP.GE.AND P0, PT, R40, 0x1, PT ;  /* 0x000000012800780c */ /* 0x008fe20003f06270 */
[----:B-1----:R-:W-:Y:S01]  /*1d50*/  VIADD R2, R2, 0xc0 ;  /* 0x000000c002027836 */ /* 0x002fe20000000000 */
[----:B------:R-:W-:Y:S01]  /*1d60*/  @!PT LDS RZ, [RZ] ;  /* 0x00000000fffff984 */ /* 0x000fe20000000800 */
[----:B------:R-:W-:Y:S01]  /*1d70*/  @!PT LDS RZ, [RZ] ;  /* 0x00000000fffff984 */ /* 0x000fe20000000800 */
[----:B------:R-:W-:Y:S01]  /*1d80*/  @!PT LDS RZ, [RZ] ;  /* 0x00000000fffff984 */ /* 0x000fe20000000800 */
[----:B------:R-:W-:Y:S01]  /*1d90*/  @!PT LDS RZ, [RZ] ;  /* 0x00000000fffff984 */ /* 0x000fe20000000800 */
[----:B------:R1:W-:Y:S06]  /*1da0*/  MEMBAR.ALL.CTA ;  /* 0x0000000000007992 */ /* 0x0003ec0000008000 */
[----:B-1----:R-:W1:Y:S01]  /*1db0*/  FENCE.VIEW.ASYNC.S ;  /* 0x00000000000073c6 */ /* 0x002e620000000000 */
[----:B------:R-:W-:-:S04]  /*1dc0*/  PRMT R2, RZ, 0x654, R2 ;  /* 0x00000654ff027816 */ /* 0x000fc80000000002 */
[----:B-1----:R1:W-:Y:S01]  /*1dd0*/  SYNCS.ARRIVE.TRANS64.RED.A1T0 RZ, [R2+URZ], RZ ;  /* 0x000000ff02ff79a7 */ /* 0x0023e200081004ff */
[----:B--2---:R-:W-:-:S13]  /*1de0*/  LOP3.LUT P2, RZ, R6, 0x1, RZ, 0xc0, !PT ;  /* 0x0000000106ff7812 */ /* 0x004fda000784c0ff */
[----:B------:R-:W-:Y:S01]  /*1df0*/  @P2 SHF.R.U32.HI R3, RZ, 0x10, R5 ;  /* 0x00000010ff032819 */ /* 0x000fe20000011605 */
[----:B------:R-:W-:Y:S01]  /*1e00*/  VOTEU.ANY UP0, P2 ;  /* 0x0000000000ff7886 */ /* 0x000fe20001000100 */
[----:B------:R-:W-:Y:S02]  /*1e10*/  @P2 MOV R10, R4 ;  /* 0x00000004000a2202 */ /* 0x000fe40000000f00 */
[----:B------:R-:W-:Y:S02]  /*1e20*/  @P2 R2UR.BROADCAST UR8, R3 ;  /* 0x00000000030822ca */ /* 0x000fe400008e0000 */
[----:B------:R-:W-:-:S11]  /*1e30*/  @P2 LOP3.LUT R9, R5, 0xffff, RZ, 0xc0, !PT ;  /* 0x0000ffff05092812 */ /* 0x000fd600078ec0ff */
[----:B------:R-:W-:Y:S01]  /*1e40*/  @UP0 UMOV UR36, UR8 ;  /* 0x0000000800240c82 */ /* 0x000fe20008000000 */
[----:B-1----:R-:W-:Y:S05]  /*1e50*/  @!P0 BRA `(.L_x_33) ;  /* 0x0000000000b88947 */ /* 0x002fea0003800000 */
[----:B------:R-:W4:Y:S01]  /*1e60*/  LDC.64 R4, c[0x0][0xb18] ;  /* 0x0002c600ff047b82 */ /* 0x000f220000000a00 */
[----:B------:R-:W-:-:S07]  /*1e70*/  ISETP.NE.AND P3, PT, R40, 0x1, PT ;  /* 0x000000012800780c */ /* 0x000fce0003f65270 */
[----:B------:R-:W1:Y:S08]  /*1e80*/  LDC.64 R6, c[0x0][0xb10] ;  /* 0x0002c400ff067b82 */ /* 0x000e700000000a00 */
[----:B------:R-:W2:Y:S08]  /*1e90*/  LDC R14, c[0x0][0xb20] ;  /* 0x0002c800ff0e7b82 */ /* 0x000eb00000000800 */
[----:B------:R-:W3:Y:S01]  /*1ea0*/  LDC R15, c[0x0][0xb0c] ;  /* 0x0002c300ff0f7b82 */ /* 0x000ee20000000800 */
[----:B----4-:R-:W-:Y:S01]  /*1eb0*/  IMAD.HI.U32 R19, R0, R5, RZ ;  /* 0x0000000500137227 */ /* 0x010fe200078e00ff */
[----:B------:R-:W-:-:S03]  /*1ec0*/  ISETP.NE.AND P0, PT, R4, 0x1, PT ;  /* 0x000000010400780c */ /* 0x000fc60003f05270 */
[----:B------:R-:W-:-:S03]  /*1ed0*/  IMAD.HI.U32 R5, R9, R5, RZ ;  /* 0x0000000509057227 */ /* 0x000fc600078e00ff */
[----:B------:R-:W4:Y:S01]  /*1ee0*/  LDC.64 R2, c[0x0][0xb28] ;  /* 0x0002ca00ff027b82 */ /* 0x000f220000000a00 */
[----:B-1----:R-:W-:-:S04]  /*1ef0*/  IMAD.HI.U32 R20, R8, R6, RZ ;  /* 0x0000000608147227 */ /* 0x002fc800078e00ff */
[----:B------:R-:W-:Y:S01]  /*1f00*/  IMAD.HI.U32 R21, R10, R6, RZ ;  /* 0x000000060a157227 */ /* 0x000fe200078e00ff */
[----:B------:R-:W-:Y:S02]  /*1f10*/  SHF.R.U32.HI R20, RZ, R7, R20 ;  /* 0x00000007ff147219 */ /* 0x000fe40000011614 */
[-C--:B--2---:R-:W-:Y:S02]  /*1f20*/  SHF.R.U32.HI R19, RZ, R14.reuse, R19 ;  /* 0x0000000eff137219 */ /* 0x084fe40000011613 */
[----:B------:R-:W-:Y:S02]  /*1f30*/  SHF.R.U32.HI R5, RZ, R14, R5 ;  /* 0x0000000eff057219 */ /* 0x000fe40000011605 */
[----:B------:R-:W-:Y:S02]  /*1f40*/  SEL R19, R0, R19, !P0 ;  /* 0x0000001300137207 */ /* 0x000fe40004000000 */
[----:B------:R-:W-:Y:S02]  /*1f50*/  SHF.R.U32.HI R21, RZ, R7, R21 ;  /* 0x00000007ff157219 */ /* 0x000fe40000011615 */
[----:B---3--:R-:W-:-:S02]  /*1f60*/  ISETP.NE.AND P1, PT, R15, 0x1, PT ;  /* 0x000000010f00780c */ /* 0x008fc40003f25270 */
[----:B------:R-:W-:Y:S02]  /*1f70*/  SEL R5, R9, R5, !P0 ;  /* 0x0000000509057207 */ /* 0x000fe40004000000 */
[----:B------:R-:W-:Y:S02]  /*1f80*/  SEL R20, R8, R20, !P1 ;  /* 0x0000001408147207 */ /* 0x000fe40004800000 */
[----:B------:R-:W-:Y:S01]  /*1f90*/  SEL R21, R10, R21, !P1 ;  /* 0x000000150a157207 */ /* 0x000fe20004800000 */
[----:B----4-:R-:W-:-:S04]  /*1fa0*/  IMAD.HI.U32 R18, R19, R2, RZ ;  /* 0x0000000213127227 */ /* 0x010fc800078e00ff */
        /* <DEDUP_REMOVED lines=10> */
[----:B------:R-:W-:-:S04]  /*2050*/  @!P0 IMAD.HI.U32 R7, R21, R2, RZ ;  /* 0x0000000215078227 */ /* 0x000fc800078e00ff */
[----:B------:R-:W-:Y:S01]  /*2060*/  IMAD.MOV R2, RZ, RZ, -R6 ;  /* 0x000000ffff027224 */ /* 0x000fe200078e0a06 */
[----:B------:R-:W-:Y:S02]  /*2070*/  @!P0 SHF.R.U32.HI R3, RZ, R3, R7 ;  /* 0x00000003ff038219 */ /* 0x000fe40000011607 */
[----:B------:R-:W-:Y:S01]  /*2080*/  IADD3 R7, PT, PT, -R5, RZ, RZ ;  /* 0x000000ff05077210 */ /* 0x000fe20007ffe1ff */
[----:B------:R-:W-:Y:S01]  /*2090*/  IMAD R2, R40, R2, R5 ;  /* 0x0000000228027224 */ /* 0x000fe200078e0205 */
        /* <DEDUP_REMOVED lines=10> */
.L_x_33:
[----:B------:R-:W1:Y:S02]  /*2140*/  LDCU UR8, c[0x0][0xb30] ;  /* 0x00016600ff0877ac */ /* 0x000e640008000800 */
[----:B-1----:R-:W-:-:S09]  /*2150*/  UISETP.NE.AND UP0, UPT, UR8, 0x1, UPT ;  /* 0x000000010800788c */ /* 0x002fd2000bf05270 */
[----:B------:R-:W-:Y:S05]  /*2160*/  BRA.U UP0, `(.L_x_34) ;  /* 0x0000000100407547 */ /* 0x000fea000b800000 */
[----:B------:R-:W1:Y:S08]  /*2170*/  LDC.64 R4, c[0x0][0xb10] ;  /* 0x0002c400ff047b82 */ /* 0x000e700000000a00 */
[----:B------:R-:W2:Y:S08]  /*2180*/  LDC.64 R2, c[0x0][0xb18] ;  /* 0x0002c600ff027b82 */ /* 0x000eb00000000a00 */
[----:B------:R-:W3:Y:S08]  /*2190*/  LDC R6, c[0x0][0xb20] ;  /* 0x0002c800ff067b82 */ /* 0x000ef00000000800 */
[----:B------:R-:W4:Y:S01]  /*21a0*/  LDC R7, c[0x0][0xb0c] ;  /* 0x0002c300ff077b82 */ /* 0x000f220000000800 */
[----:B-1----:R-:W-:-:S05]  /*21b0*/  IMAD.HI.U32 R4, R10, R4, RZ ;  /* 0x000000040a047227 */ /* 0x002fca00078e00ff */
[----:B------:R-:W-:Y:S01]  /*21c0*/  SHF.R.U32.HI R4, RZ, R5, R4 ;  /* 0x00000005ff047219 */ /* 0x000fe20000011604 */
[----:B--2---:R-:W-:Y:S01]  /*21d0*/  IMAD.HI.U32 R3, R9, R3, RZ ;  /* 0x0000000309037227 */ /* 0x004fe200078e00ff */
[----:B------:R-:W-:-:S04]  /*21e0*/  ISETP.NE.AND P0, PT, R2, 0x1, PT ;  /* 0x000000010200780c */ /* 0x000fc80003f05270 */
[----:B---3--:R-:W-:-:S04]  /*21f0*/  SHF.R.U32.HI R3, RZ, R6, R3 ;  /* 0x00000006ff037219 */ /* 0x008fc80000011603 */
[----:B------:R-:W-:Y:S02]  /*2200*/  SEL R3, R9, R3, !P0 ;  /* 0x0000000309037207 */ /* 0x000fe40004000000 */
[----:B----4-:R-:W-:-:S04]  /*2210*/  ISETP.NE.AND P1, PT, R7, 0x1, PT ;  /* 0x000000010700780c */ /* 0x010fc80003f25270 */
[----:B------:R-:W-:-:S05]  /*2220*/  SEL R4, R10, R4, !P1 ;  /* 0x000000040a047207 */ /* 0x000fca0004800000 */
[----:B------:R-:W-:Y:S02]  /*2230*/  IMAD.IADD R5, R3, 0x1, -R4 ;  /* 0x0000000103057824 */ /* 0x000fe400078e0a04 */
[----:B------:R-:W-:Y:S02]  /*2240*/  IMAD.IADD R3, R4, 0x1, -R3 ;  /* 0x0000000104037824 */ /* 0x000fe400078e0a03 */
[----:B------:R-:W-:Y:S02]  /*2250*/  IMAD R10, R5, R7, R10 ;  /* 0x00000007050a7224 */ /* 0x000fe400078e020a */
[----:B------:R-:W-:-:S07]  /*2260*/  IMAD R9, R3, R2, R9 ;  /* 0x0000000203097224 */ /* 0x000fce00078e0209 */
.L_x_34:
[----:B------:R-:W-:Y:S01]  /*2270*/  VIADD R16, R16, 0x1 ;  /* 0x0000000110107836 */ /* 0x000fe20000000000 */
[----:B------:R-:W-:Y:S01]  /*2280*/  PLOP3.LUT P1, PT, PT, PT, PT, 0x80, 0x8 ;  /* 0x000000000008781c */ /* 0x000fe20003f2f070 */
[----:B------:R-:W-:Y:S02]  /*2290*/  IMAD.IADD R15, R10, 0x1, R87 ;  /* 0x000000010a0f7824 */ /* 0x000fe400078e0257 */
[----:B------:R-:W-:Y:S01]  /*22a0*/  IMAD.IADD R14, R9, 0x1, R86 ;  /* 0x00000001090e7824 */ /* 0x000fe200078e0256 */
[----:B------:R-:W-:-:S04]  /*22b0*/  ISETP.NE.AND P0, PT, R16, 0x2, PT ;  /* 0x000000021000780c */ /* 0x000fc80003f05270 */
[----:B------:R-:W-:Y:S02]  /*22c0*/  SEL R2, RZ, 0x1, P0 ;  /* 0x00000001ff027807 */ /* 0x000fe40000000000 */
[----:B------:R-:W-:Y:S02]  /*22d0*/  SEL R16, R16, RZ, P0 ;  /* 0x000000ff10107207 */ /* 0x000fe40000000000 */
[----:B------:R-:W-:Y:S01]  /*22e0*/  LOP3.LUT R13, R13, R2, RZ, 0x3c, !PT ;  /* 0x000000020d0d7212 */ /* 0x000fe200078e3cff */
[----:B------:R-:W-:Y:S06]  /*22f0*/  @P2 BRA `(.L_x_35) ;  /* 0xfffffff000a02947 */ /* 0x000fec000383ffff */
[----:B------:R-:W-:Y:S01]  /*2300*/  UIADD3 UR4, UPT, UPT, UR4, 0x30, URZ ;  /* 0x0000003004047890 */ /* 0x000fe2000fffe0ff */
[----:B------:R-:W-:-:S03]  /*2310*/  SHF.L.U32 R2, R17, 0x1f, RZ ;  /* 0x0000001f11027819 */ /* 0x000fc600000006ff */
[----:B------:R-:W-:-:S09]  /*2320*/  ULEA UR5, UR6, UR4, 0x3 ;  /* 0x0000000406057291 */ /* 0x000fd2000f8e18ff */
[----:B------:R-:W1:Y:S02]  /*2330*/  SYNCS.PHASECHK.TRANS64.TRYWAIT P0, [UR5], R2 ;  /* 0x00000002ff0075a7 */ /* 0x000e640008001105 */
[----:B-1----:R-:W-:Y:S05]  /*2340*/  @!P0 BRA `(.L_x_36) ;  /* 0x0000006c00008947 */ /* 0x002fea0003800000 */
.L_x_138:
[----:B------:R-:W-:-:S04]  /*2350*/  UIADD3 UR6, UPT, UPT, UR6, 0x1, URZ ;  /* 0x0000000106067890 */ /* 0x000fc8000fffe0ff */
[----:B------:R-:W-:-:S04]  /*2360*/  UISETP.NE.AND UP0, UPT, UR6, 0x6, UPT ;  /* 0x000000060600788c */ /* 0x000fc8000bf05270 */
[----:B------:R-:W-:Y:S02]  /*2370*/  USEL UR7, URZ, 0x1, UP0 ;  /* 0x00000001ff077887 */ /* 0x000fe40008000000 */
[----:B------:R-:W-:-:S04]  /*2380*/  USEL UR6, UR6, URZ, UP0 ;  /* 0x000000ff06067287 */ /* 0x000fc80008000000 */
[----:B------:R-:W-:Y:S01]  /*2390*/  ULEA UR5, UR6, UR4, 0x3 ;  /* 0x0000000406057291 */ /* 0x000fe2000f8e18ff */
[----:B-1----:R-:W-:-:S04]  /*23a0*/  LOP3.LUT R2, R17, UR7, RZ, 0x3c, !PT ;  /* 0x0000000711027c12 */ /* 0x002fc8000f8e3cff */
[----:B------:R-:W-:-:S04]  /*23b0*/  SHF.L.U32 R3, R2, 0x1f, RZ ;  /* 0x0000001f02037819 */ /* 0x000fc800000006ff */
[----:B------:R-:W1:Y:S02]  /*23c0*/  SYNCS.PHASECHK.TRANS64.TRYWAIT P0, [UR5], R3 ;  /* 0x00000003ff0075a7 */ /* 0x000e640008001105 */
[----:B-1----:R-:W-:Y:S05]  /*23d0*/  @!P0 BRA `(.L_x_37) ;  /* 0x0000006800f48947 */ /* 0x002fea0003800000 */
.L_x_140:
[----:B------:R-:W-:-:S04]  /*23e0*/  UIADD3 UR6, UPT, UPT, UR6, 0x1, URZ ;  /* 0x0000000106067890 */ /* 0x000fc8000fffe0ff */
[----:B------:R-:W-:-:S04]  /*23f0*/  UISETP.NE.AND UP0, UPT, UR6, 0x6, UPT ;  /* 0x000000060600788c */ /* 0x000fc8000bf05270 */
[----:B------:R-:W-:Y:S02]  /*2400*/  USEL UR7, URZ, 0x1, UP0 ;  /* 0x00000001ff077887 */ /* 0x000fe40008000000 */
[----:B------:R-:W-:-:S04]  /*2410*/  USEL UR6, UR6, URZ, UP0 ;  /* 0x000000ff06067287 */ /* 0x000fc80008000000 */
[----:B------:R-:W-:Y:S01]  /*2420*/  ULEA UR5, UR6, UR4, 0x3 ;  /* 0x0000000406057291 */ /* 0x000fe2000f8e18ff */
[----:B------:R-:W-:-:S04]  /*2430*/  LOP3.LUT R2, R2, UR7, RZ, 0x3c, !PT ;  /* 0x0000000702027c12 */ /* 0x000fc8000f8e3cff */
[----:B-1----:R-:W-:-:S04]  /*2440*/  SHF.L.U32 R3, R2, 0x1f, RZ ;  /* 0x0000001f02037819 */ /* 0x002fc800000006ff */
[----:B------:R-:W1:Y:S02]  /*2450*/  SYNCS.PHASECHK.TRANS64.TRYWAIT P0, [UR5], R3 ;  /* 0x00000003ff0075a7 */ /* 0x000e640008001105 */
[----:B-1----:R-:W-:Y:S05]  /*2460*/  @!P0 BRA `(.L_x_38) ;  /* 0x0000006800e88947 */ /* 0x002fea0003800000 */
.L_x_142:
        /* <DEDUP_REMOVED lines=9> */
.L_x_144:
        /* <DEDUP_REMOVED lines=9> */
.L_x_146:
[----:B------:R-:W-:-:S04]  /*2590*/  UIADD3 UR6, UPT, UPT, UR6, 0x1, URZ ;  /* 0x0000000106067890 */ /* 0x000fc8000fffe0ff */
[----:B------:R-:W-:-:S04]  /*25a0*/  UISETP.NE.AND UP0, UPT, UR6, 0x6, UPT ;  /* 0x000000060600788c */ /* 0x000fc8000bf05270 */
[----:B------:R-:W-:Y:S02]  /*25b0*/  USEL UR5, URZ, 0x1, UP0 ;  /* 0x00000001ff057887 */ /* 0x000fe40008000000 */
[----:B------:R-:W-:-:S04]  /*25c0*/  USEL UR6, UR6, URZ, UP0 ;  /* 0x000000ff06067287 */ /* 0x000fc80008000000 */
[----:B------:R-:W-:Y:S01]  /*25d0*/  ULEA UR6, UR6, UR4, 0x3 ;  /* 0x0000000406067291 */ /* 0x000fe2000f8e18ff */
[----:B------:R-:W-:-:S04]  /*25e0*/  LOP3.LUT R2, R2, UR5, RZ, 0x3c, !PT ;  /* 0x0000000502027c12 */ /* 0x000fc8000f8e3cff */
[----:B------:R-:W-:Y:S01]  /*25f0*/  SHF.L.U32 R2, R2, 0x1f, RZ ;  /* 0x0000001f02027819 */ /* 0x000fe200000006ff */
[----:B-1--4-:R-:W-:-:S07]  /*2600*/  IMAD.U32 R0, RZ, RZ, UR6 ;  /* 0x00000006ff007e24 */ /* 0x012fce000f8e00ff */
.L_x_41:
[----:B-1----:R1:W2:Y:S02]  /*2610*/  SYNCS.PHASECHK.TRANS64.TRYWAIT P0, [R0+URZ], R2 ;  /* 0x00000002000075a7 */ /* 0x0022a400080011ff */
[----:B--2---:R-:W-:Y:S05]  /*2620*/  @!P0 NANOSLEEP.SYNCS 0x989680 ;  /* 0x009896800000895d */ /* 0x004fea0003900000 */
[----:B------:R-:W2:Y:S02]  /*2630*/  @!P0 SYNCS.PHASECHK.TRANS64 P0, [R0+URZ], R2 ;  /* 0x00000002000085a7 */ /* 0x000ea400080010ff */
[----:B--2---:R-:W-:Y:S05]  /*2640*/  @P0 EXIT ;  /* 0x000000000000094d */ /* 0x004fea0003800000 */
[----:B------:R-:W-:Y:S05]  /*2650*/  BRA `(.L_x_41) ;  /* 0xfffffffc00ec7947 */ /* 0x000fea000383ffff */
.L_x_17:
[----:B------:R-:W-:-:S04]  /*2660*/  UISETP.NE.AND UP1, UPT, UR37, URZ, UPT ;  /* 0x000000ff2500728c */ /* 0x000fc8000bf25270 */
[----:B------:R-:W-:-:S09]  /*2670*/  UISETP.NE.OR UP1, UPT, UR8, 0x1, UP1 ;  /* 0x000000010800788c */ /* 0x000fd20008f25670 */
[----:B------:R-:W-:Y:S05]  /*2680*/  BRA.U UP1, `(.L_x_42) ;  /* 0x0000000501487547 */ /* 0x000fea000b800000 */
[----:B------:R-:W-:Y:S01]  /*2690*/  ISETP.NE.AND P2, PT, R2, RZ, PT ;  /* 0x000000ff0200720c */ /* 0x000fe20003f45270 */
[----:B------:R-:W-:Y:S01]  /*26a0*/  IMAD.MOV.U32 R12, RZ, RZ, 0x1 ;  /* 0x00000001ff0c7424 */ /* 0x000fe200078e00ff */
[----:B------:R-:W-:Y:S02]  /*26b0*/  CS2R R10, SRZ ;  /* 0x00000000000a7805 */ /* 0x000fe4000001ff00 */
[----:B------:R-:W-:Y:S01]  /*26c0*/  CS2R R8, SRZ ;  /* 0x0000000000087805 */ /* 0x000fe2000001ff00 */
[----:B------:R-:W-:Y:S01]  /*26d0*/  UMOV UR4, 0x400 ;  /* 0x0000040000047882 */ /* 0x000fe20000000000 */
[----:B------:R-:W-:Y:S01]  /*26e0*/  UMOV UR6, URZ ;  /* 0x000000ff00067c82 */ /* 0x000fe20008000000 */
[----:B------:R-:W-:-:S12]  /*26f0*/  ULEA UR37, UR37, UR4, 0x18 ;  /* 0x0000000425257291 */ /* 0x000fd8000f8ec0ff */
.L_x_46:
[----:B------:R-:W-:Y:S02]  /*2700*/  LEA R0, R8, UR37, 0x3 ;  /* 0x0000002508007c11 */ /* 0x000fe4000f8e18ff */
[----:B------:R-:W-:-:S03]  /*2710*/  SHF.L.U32 R4, R9, 0x1f, RZ ;  /* 0x0000001f09047819 */ /* 0x000fc600000006ff */
[----:B------:R-:W-:Y:S01]  /*2720*/  VIADD R5, R0, 0x120 ;  /* 0x0000012000057836 */ /* 0x000fe20000000000 */
[----:B------:R-:W1:Y:S02]  /*2730*/  SYNCS.PHASECHK.TRANS64.TRYWAIT P0, [R0+URZ+0x110], R4 ;  /* 0x00011004000075a7 */ /* 0x000e6400080011ff */
[----:B-1----:R-:W-:Y:S05]  /*2740*/  @!P0 BRA `(.L_x_43) ;  /* 0x0000006800788947 */ /* 0x002fea0003800000 */
.L_x_147:
[----:B------:R-:W-:Y:S01]  /*2750*/  ULEA UR5, UR6, UR37, 0x3 ;  /* 0x0000002506057291 */ /* 0x000fe2000f8e18ff */
[----:B-1----:R-:W-:Y:S01]  /*2760*/  PRMT R0, RZ, 0x654, R5 ;  /* 0x00000654ff007816 */ /* 0x002fe20000000005 */
[----:B------:R-:W-:Y:S01]  /*2770*/  @!P2 IMAD.MOV.U32 R4, RZ, RZ, 0x10 ;  /* 0x00000010ff04a424 */ /* 0x000fe200078e00ff */
[----:B------:R-:W-:Y:S01]  /*2780*/  SHF.L.U32 R5, R12, 0x1f, RZ ;  /* 0x0000001f0c057819 */ /* 0x000fe200000006ff */
[----:B------:R-:W-:Y:S01]  /*2790*/  UIADD3 UR4, UPT, UPT, UR5, 0xb0, URZ ;  /* 0x000000b005047890 */ /* 0x000fe2000fffe0ff */
[----:B------:R1:W-:Y:S05]  /*27a0*/  SYNCS.ARRIVE.TRANS64.RED.A1T0 RZ, [R0+URZ], RZ ;  /* 0x000000ff00ff79a7 */ /* 0x0003ea00081004ff */
[----:B------:R-:W-:Y:S01]  /*27b0*/  IMAD.U32 R6, RZ, RZ, UR4 ;  /* 0x00000004ff067e24 */ /* 0x000fe2000f8e00ff */
[----:B------:R-:W2:Y:S04]  /*27c0*/  SYNCS.PHASECHK.TRANS64.TRYWAIT P0, [UR5+0xc0], R5 ;  /* 0x0000c005ff0075a7 */ /* 0x000ea80008001105 */
[----:B------:R-:W-:Y:S01]  /*27d0*/  PRMT R6, R2, 0x654, R6 ;  /* 0x0000065402067816 */ /* 0x000fe20000000006 */
[----:B-12---:R-:W-:Y:S06]  /*27e0*/  @!P0 BRA `(.L_x_44) ;  /* 0x0000006800648947 */ /* 0x006fec0003800000 */
.L_x_149:
[----:B------:R-:W-:Y:S01]  /*27f0*/  ULEA UR4, UR6, UR37, 0x4 ;  /* 0x0000002506047291 */ /* 0x000fe2000f8e20ff */
[----:B------:R-:W-:Y:S01]  /*2800*/  SEL R3, R6, R3, !P2 ;  /* 0x0000000306037207 */ /* 0x000fe20005000000 */
[----:B------:R-:W-:Y:S01]  /*2810*/  UIADD3 UR5, UPT, UPT, UR5, 0xb0, URZ ;  /* 0x000000b005057890 */ /* 0x000fe2000fffe0ff */
[----:B-1----:R-:W-:Y:S01]  /*2820*/  LEA R0, R11, UR37, 0x3 ;  /* 0x000000250b007c11 */ /* 0x002fe2000f8e18ff */
[----:B------:R-:W-:Y:S01]  /*2830*/  UIADD3 UR4, UPT, UPT, UR4, 0x140, URZ ;  /* 0x0000014004047890 */ /* 0x000fe2000fffe0ff */
[----:B------:R1:W-:Y:S01]  /*2840*/  @!P2 SYNCS.ARRIVE.TRANS64.RED RZ, [R3+URZ], R4 ;  /* 0x0000000403ffa9a7 */ /* 0x0003e200080004ff */
[----:B------:R-:W-:Y:S01]  /*2850*/  UIADD3 UR6, UPT, UPT, UR6, 0x1, URZ ;  /* 0x0000000106067890 */ /* 0x000fe2000fffe0ff */
[----:B------:R-:W-:-:S03]  /*2860*/  VIADD R8, R8, 0x1 ;  /* 0x0000000108087836 */ /* 0x000fc60000000000 */
[----:B------:R-:W-:Y:S02]  /*2870*/  UISETP.NE.AND UP0, UPT, UR6, 0x2, UPT ;  /* 0x000000020600788c */ /* 0x000fe4000bf05270 */
[----:B------:R-:W-:Y:S01]  /*2880*/  ISETP.NE.AND P0, PT, R8, 0x2, PT ;  /* 0x000000020800780c */ /* 0x000fe20003f05270 */
[----:B------:R-:W-:Y:S06]  /*2890*/  UGETNEXTWORKID.BROADCAST [UR4], [UR5] ;  /* 0x00000000040073ca */ /* 0x000fec0008000100 */
[----:B------:R-:W-:Y:S02]  /*28a0*/  USEL UR4, URZ, 0x1, UP0 ;  /* 0x00000001ff047887 */ /* 0x000fe40008000000 */
[----:B------:R-:W-:-:S04]  /*28b0*/  USEL UR6, UR6, URZ, UP0 ;  /* 0x000000ff06067287 */ /* 0x000fc80008000000 */
[----:B------:R-:W-:Y:S02]  /*28c0*/  LOP3.LUT R12, R12, UR4, RZ, 0x3c, !PT ;  /* 0x000000040c0c7c12 */ /* 0x000fe4000f8e3cff */
[----:B-1----:R-:W-:-:S04]  /*28d0*/  SHF.L.U32 R4, R10, 0x1f, RZ ;  /* 0x0000001f0a047819 */ /* 0x002fc800000006ff */
[----:B------:R-:W1:Y:S02]  /*28e0*/  SYNCS.PHASECHK.TRANS64.TRYWAIT P1, [R0+URZ+0xb0], R4 ;  /* 0x0000b004000075a7 */ /* 0x000e6400080211ff */
[----:B-1----:R-:W-:Y:S05]  /*28f0*/  @!P1 BRA `(.L_x_45) ;  /* 0x0000006800389947 */ /* 0x002fea0003800000 */
.L_x_150:
[C---:B-1----:R-:W-:Y:S01]  /*2900*/  LEA R4, R11.reuse, UR37, 0x4 ;  /* 0x000000250b047c11 */ /* 0x042fe2000f8e20ff */
[----:B------:R-:W-:Y:S01]  /*2910*/  VIADD R0, R0, 0xc0 ;  /* 0x000000c000007836 */ /* 0x000fe20000000000 */
[----:B------:R-:W-:Y:S01]  /*2920*/  SEL R8, R8, RZ, P0 ;  /* 0x000000ff08087207 */ /* 0x000fe20000000000 */
[----:B------:R-:W-:-:S03]  /*2930*/  VIADD R11, R11, 0x1 ;  /* 0x000000010b0b7836 */ /* 0x000fc60000000000 */
[----:B------:R-:W1:Y:S01]  /*2940*/  LDS.128 R4, [R4+0x140] ;  /* 0x0001400004047984 */ /* 0x000e620000000c00 */
[----:B------:R-:W-:Y:S02]  /*2950*/  PRMT R0, RZ, 0x654, R0 ;  /* 0x00000654ff007816 */ /* 0x000fe40000000000 */
[C---:B------:R-:W-:Y:S01]  /*2960*/  ISETP.NE.AND P1, PT, R11.reuse, 0x2, PT ;  /* 0x000000020b00780c */ /* 0x040fe20003f25270 */
[----:B------:R-:W-:Y:S01]  /*2970*/  @!PT LDS RZ, [RZ] ;  /* 0x00000000fffff984 */ /* 0x000fe20000000800 */
[----:B------:R-:W-:Y:S01]  /*2980*/  @!PT LDS RZ, [RZ] ;  /* 0x00000000fffff984 */ /* 0x000fe20000000800 */
[----:B------:R-:W-:Y:S01]  /*2990*/  @!PT LDS RZ, [RZ] ;  /* 0x00000000fffff984 */ /* 0x000fe20000000800 */
[----:B------:R-:W-:Y:S01]  /*29a0*/  @!PT LDS RZ, [RZ] ;  /* 0x00000000fffff984 */ /* 0x000fe20000000800 */
[----:B------:R2:W-:Y:S06]  /*29b0*/  MEMBAR.ALL.CTA ;  /* 0x0000000000007992 */ /* 0x0005ec0000008000 */
[----:B--2---:R-:W2:Y:S01]  /*29c0*/  FENCE.VIEW.ASYNC.S ;  /* 0x00000000000073c6 */ /* 0x004ea20000000000 */
[----:B------:R-:W-:Y:S01]  /*29d0*/  SEL R11, R11, RZ, P1 ;  /* 0x000000ff0b0b7207 */ /* 0x000fe20000800000 */
[----:B--2---:R2:W-:Y:S01]  /*29e0*/  SYNCS.ARRIVE.TRANS64.RED.A1T0 RZ, [R0+URZ], RZ ;  /* 0x000000ff00ff79a7 */ /* 0x0045e200081004ff */
[----:B-1----:R-:W-:-:S02]  /*29f0*/  LOP3.LUT P3, RZ, R6, 0x1, RZ, 0xc0, !PT ;  /* 0x0000000106ff7812 */ /* 0x002fc4000786c0ff */
[----:B------:R-:W-:-:S04]  /*2a00*/  SEL R4, RZ, 0x1, P1 ;  /* 0x00000001ff047807 */ /* 0x000fc80000800000 */
[----:B------:R-:W-:Y:S02]  /*2a10*/  LOP3.LUT R10, R10, R4, RZ, 0x3c, !PT ;  /* 0x000000040a0a7212 */ /* 0x000fe400078e3cff */
[----:B--2---:R-:W-:-:S04]  /*2a20*/  SEL R0, RZ, 0x1, P0 ;  /* 0x00000001ff007807 */ /* 0x004fc80000000000 */
[----:B------:R-:W-:Y:S01]  /*2a30*/  LOP3.LUT R9, R9, R0, RZ, 0x3c, !PT ;  /* 0x0000000009097212 */ /* 0x000fe200078e3cff */
[----:B------:R-:W-:Y:S06]  /*2a40*/  @P3 BRA `(.L_x_46) ;  /* 0xfffffffc002c3947 */ /* 0x000fec000383ffff */
[----:B------:R-:W-:Y:S01]  /*2a50*/  ULEA UR5, UR6, UR37, 0x3 ;  /* 0x0000002506057291 */ /* 0x000fe2000f8e18ff */
[----:B------:R-:W-:-:S08]  /*2a60*/  SHF.L.U32 R2, R12, 0x1f, RZ ;  /* 0x0000001f0c027819 */ /* 0x000fd000000006ff */
[----:B------:R-:W1:Y:S02]  /*2a70*/  SYNCS.PHASECHK.TRANS64 P0, [UR5+0xc0], R2 ;  /* 0x0000c002ff0075a7 */ /* 0x000e640008001005 */
[----:B-1----:R-:W-:Y:S05]  /*2a80*/  @P0 BRA `(.L_x_47) ;  /* 0x0000000000080947 */ /* 0x002fea0003800000 */
[----:B------:R-:W1:Y:S02]  /*2a90*/  SYNCS.PHASECHK.TRANS64.TRYWAIT P0, [UR5+0xc0], R2 ;  /* 0x0000c002ff0075a7 */ /* 0x000e640008001105 */
[----:B-1----:R-:W-:Y:S05]  /*2aa0*/  @!P0 BRA `(.L_x_48) ;  /* 0x0000006400e08947 */ /* 0x002fea0003800000 */
.L_x_47:
[----:B------:R-:W-:-:S04]  /*2ab0*/  UIADD3 UR4, UPT, UPT, UR6, 0x1, URZ ;  /* 0x0000000106047890 */ /* 0x000fc8000fffe0ff */
[----:B------:R-:W-:-:S04]  /*2ac0*/  UISETP.NE.AND UP0, UPT, UR4, 0x2, UPT ;  /* 0x000000020400788c */ /* 0x000fc8000bf05270 */
[----:B------:R-:W-:Y:S02]  /*2ad0*/  USEL UR7, URZ, 0x1, UP0 ;  /* 0x00000001ff077887 */ /* 0x000fe40008000000 */
[----:B------:R-:W-:-:S04]  /*2ae0*/  USEL UR4, UR4, URZ, UP0 ;  /* 0x000000ff04047287 */ /* 0x000fc80008000000 */
[----:B------:R-:W-:Y:S01]  /*2af0*/  ULEA UR4, UR4, UR37, 0x3 ;  /* 0x0000002504047291 */ /* 0x000fe2000f8e18ff */
[----:B-1----:R-:W-:-:S04]  /*2b00*/  LOP3.LUT R2, R12, UR7, RZ, 0x3c, !PT ;  /* 0x000000070c027c12 */ /* 0x002fc8000f8e3cff */
[----:B------:R-:W-:-:S04]  /*2b10*/  SHF.L.U32 R0, R2, 0x1f, RZ ;  /* 0x0000001f02007819 */ /* 0x000fc800000006ff */
[----:B------:R-:W1:Y:S02]  /*2b20*/  SYNCS.PHASECHK.TRANS64 P0, [UR4+0xc0], R0 ;  /* 0x0000c000ff0075a7 */ /* 0x000e640008001004 */
[----:B-1----:R-:W-:Y:S05]  /*2b30*/  @P0 EXIT ;  /* 0x000000000000094d */ /* 0x002fea0003800000 */
[----:B------:R-:W-:Y:S02]  /*2b40*/  SHF.L.U32 R2, R2, 0x1f, RZ ;  /* 0x0000001f02027819 */ /* 0x000fe400000006ff */
[----:B------:R-:W-:-:S07]  /*2b50*/  MOV R0, UR4 ;  /* 0x0000000400007c02 */ /* 0x000fce0008000f00 */
.L_x_49:
[----:B-1----:R1:W2:Y:S02]  /*2b60*/  SYNCS.PHASECHK.TRANS64.TRYWAIT P0, [R0+URZ+0xc0], R2 ;  /* 0x0000c002000075a7 */ /* 0x0022a400080011ff */
[----:B--2---:R-:W-:Y:S05]  /*2b70*/  @!P0 NANOSLEEP.SYNCS 0x989680 ;  /* 0x009896800000895d */ /* 0x004fea0003900000 */
[----:B------:R-:W2:Y:S02]  /*2b80*/  @!P0 SYNCS.PHASECHK.TRANS64 P0, [R0+URZ+0xc0], R2 ;  /* 0x0000c002000085a7 */ /* 0x000ea400080010ff */
[----:B--2---:R-:W-:Y:S05]  /*2b90*/  @P0 EXIT ;  /* 0x000000000000094d */ /* 0x004fea0003800000 */
[----:B------:R-:W-:Y:S05]  /*2ba0*/  BRA `(.L_x_49) ;  /* 0xfffffffc00ec7947 */ /* 0x000fea000383ffff */
.L_x_42:
[----:B------:R-:W-:-:S09]  /*2bb0*/  UISETP.NE.AND UP1, UPT, UR8, URZ, UPT ;  /* 0x000000ff0800728c */ /* 0x000fd2000bf25270 */
[----:B------:R-:W-:Y:S05]  /*2bc0*/  BRA.U UP1, `(.L_x_50) ;  /* 0x0000000d01b47547 */ /* 0x000fea000b800000 */
[----:B------:R-:W-:Y:S01]  /*2bd0*/  UMOV UR4, 0x40 ;  /* 0x0000004000047882 */ /* 0x000fe20000000000 */
[----:B------:R-:W-:Y:S01]  /*2be0*/  NOP ;  /* 0x0000000000007918 */ /* 0x000fe20000000000 */
[----:B------:R-:W-:Y:S01]  /*2bf0*/  ULEA UR4, UR37, UR4, 0x18 ;  /* 0x0000000425047291 */ /* 0x000fe2000f8ec0ff */
[----:B------:R-:W-:Y:S02]  /*2c00*/  UMOV UR5, 0x400 ;  /* 0x0000040000057882 */ /* 0x000fe40000000000 */
[----:B------:R-:W-:-:S06]  /*2c10*/  ULEA UR37, UR37, UR5, 0x18 ;  /* 0x0000000525257291 */ /* 0x000fcc000f8ec0ff */
[----:B------:R-:W1:Y:S02]  /*2c20*/  LDS.U8 R0, [UR4+0x1c] ;  /* 0x00001c04ff007984 */ /* 0x000e640008000000 */
[----:B-1----:R-:W-:-:S13]  /*2c30*/  ISETP.NE.AND P0, PT, R0, RZ, PT ;  /* 0x000000ff0000720c */ /* 0x002fda0003f05270 */
[----:B------:R-:W-:Y:S05]  /*2c40*/  @P0 BRA `(.L_x_51) ;  /* 0x0000000000580947 */ /* 0x000fea0003800000 */
[----:B------:R-:W-:-:S13]  /*2c50*/  ELECT P0, URZ, PT ;  /* 0x0000000000ff782f */ /* 0x000fda0003800000 */
[----:B------:R-:W-:Y:S05]  /*2c60*/  @!P0 BRA `(.L_x_52) ;  /* 0x0000000000608947 */ /* 0x000fea0003800000 */
[----:B------:R-:W-:Y:S01]  /*2c70*/  UMOV UR5, 0x10 ;  /* 0x0000001000057882 */ /* 0x000fe20000000000 */
[----:B------:R-:W-:Y:S01]  /*2c80*/  HFMA2 R0, -RZ, RZ, 0, 5.9604644775390625e-08 ;  /* 0x00000001ff007431 */ /* 0x000fe200000001ff */
[----:B------:R-:W-:-:S03]  /*2c90*/  MOV R2, 0xffff ;  /* 0x0000ffff00027802 */ /* 0x000fc60000000f00 */
[----:B------:R-:W-:Y:S04]  /*2ca0*/  DEPBAR.LE SB1, 0x36 ;  /* 0x00009d800000791a */ /* 0x000fe80000000000 */
[----:B------:R-:W1:Y:S02]  /*2cb0*/  UTCATOMSWS.FIND_AND_SET.ALIGN UP0, UR5, UR5 ;  /* 0x00000005000575e3 */ /* 0x000e640008000800 */
[----:B-1----:R-:W-:Y:S01]  /*2cc0*/  MOV R3, UR5 ;  /* 0x0000000500037c02 */ /* 0x002fe20008000f00 */
[----:B------:R-:W-:Y:S06]  /*2cd0*/  BRA.U UP0, `(.L_x_53) ;  /* 0x0000000100187547 */ /* 0x000fec000b800000 */
.L_x_54:
[----:B------:R-:W-:Y:S05]  /*2ce0*/  NANOSLEEP 0x64 ;  /* 0x000000640000795d */ /* 0x000fea0003800000 */
[----:B------:R-:W-:-:S05]  /*2cf0*/  UMOV UR5, 0x10 ;  /* 0x0000001000057882 */ /* 0x000fca0000000000 */
[----:B------:R-:W-:Y:S04]  /*2d00*/  DEPBAR.LE SB1, 0x36 ;  /* 0x00009d800000791a */ /* 0x000fe80000000000 */
[----:B------:R-:W1:Y:S02]  /*2d10*/  UTCATOMSWS.FIND_AND_SET.ALIGN UP0, UR5, UR5 ;  /* 0x00000005000575e3 */ /* 0x000e640008000800 */
[----:B-1----:R-:W-:Y:S01]  /*2d20*/  MOV R3, UR5 ;  /* 0x0000000500037c02 */ /* 0x002fe20008000f00 */
[----:B------:R-:W-:Y:S05]  /*2d30*/  BRA.U !UP0, `(.L_x_54) ;  /* 0xfffffffd08e87547 */ /* 0x000fea000b83ffff */
.L_x_53:
[-C--:B------:R-:W-:Y:S02]  /*2d40*/  SHF.L.U32 R2, R2, R3.reuse, RZ ;  /* 0x0000000302027219 */ /* 0x080fe400000006ff */
[----:B------:R-:W-:Y:S01]  /*2d50*/  SHF.L.U32 R0, R0, R3, RZ ;  /* 0x0000000300007219 */ /* 0x000fe200000006ff */
[----:B------:R-:W-:Y:S02]  /*2d60*/  IMAD.SHL.U32 R3, R3, 0x20, RZ ;  /* 0x0000002003037824 */ /* 0x000fe400078e00ff */
[----:B------:R1:W-:Y:S04]  /*2d70*/  ATOMS.OR RZ, [UR4+0x14], R2 ;  /* 0x00001402ffff798c */ /* 0x0003e8000b000004 */
[----:B------:R1:W-:Y:S04]  /*2d80*/  ATOMS.OR RZ, [UR4+0x18], R0 ;  /* 0x00001800ffff798c */ /* 0x0003e8000b000004 */
[----:B------:R1:W-:Y:S01]  /*2d90*/  STS [UR37+0x160], R3 ;  /* 0x00016003ff007988 */ /* 0x0003e20008000825 */
[----:B------:R-:W-:Y:S05]  /*2da0*/  BRA `(.L_x_52) ;  /* 0x0000000000107947 */ /* 0x000fea0003800000 */
.L_x_51:
[----:B------:R-:W-:Y:S02]  /*2db0*/  MOV R0, 0xffffffff ;  /* 0xffffffff00007802 */ /* 0x000fe40000000f00 */
[----:B------:R-:W-:-:S03]  /*2dc0*/  MOV R2, 0x2df0 ;  /* 0x00002df000027802 */ /* 0x000fc60000000f00 */
[----:B------:R1:W-:Y:S04]  /*2dd0*/  STS [UR37+0x160], R0 ;  /* 0x00016000ff007988 */ /* 0x0003e80008000825 */
[----:B-1-3-5:R-:W-:Y:S05]  /*2de0*/  CALL.REL.NOINC `($__internal_1_$__cuda_sm10x_tcgen05_guardrail_trap_phase_invalid_during_alloc) ;  /* 0x0000006c00287944 */ /* 0x02afea0003c00000 */
.L_x_52:
[----:B------:R-:W-:Y:S05]  /*2df0*/  WARPSYNC.ALL ;  /* 0x0000000000007948 */ /* 0x000fea0003800000 */
[----:B------:R-:W2:Y:S01]  /*2e00*/  S2UR UR5, SR_CgaCtaId ;  /* 0x00000000000579c3 */ /* 0x000ea20000008800 */
[----:B------:R-:W-:Y:S01]  /*2e10*/  UMOV UR4, 0x400 ;  /* 0x0000040000047882 */ /* 0x000fe20000000000 */
[----:B------:R-:W-:-:S06]  /*2e20*/  NOP ;  /* 0x0000000000007918 */ /* 0x000fcc0000000000 */
[----:B------:R-:W-:Y:S06]  /*2e30*/  BAR.ARV 0x6, 0xa0 ;  /* 0x0182800000007b1d */ /* 0x000fec0000002000 */
[----:B------:R-:W4:Y:S01]  /*2e40*/  LDCU UR7, c[0x0][0x38c] ;  /* 0x00007180ff0777ac */ /* 0x000f220008000800 */
[----:B------:R-:W-:Y:S01]  /*2e50*/  IMAD.MOV.U32 R11, RZ, RZ, 0x1 ;  /* 0x00000001ff0b7424 */ /* 0x000fe200078e00ff */
[----:B------:R-:W-:Y:S01]  /*2e60*/  CS2R R8, SRZ ;  /* 0x0000000000087805 */ /* 0x000fe2000001ff00 */
[----:B------:R-:W-:Y:S01]  /*2e70*/  IMAD.MOV.U32 R10, RZ, RZ, RZ ;  /* 0x000000ffff0a7224 */ /* 0x000fe200078e00ff */
[----:B------:R-:W3:Y:S01]  /*2e80*/  LDCU UR6, c[0x0][0x38c] ;  /* 0x00007180ff0677ac */ /* 0x000ee20008000800 */
[----:B------:R-:W-:Y:S01]  /*2e90*/  UMOV UR15, URZ ;  /* 0x000000ff000f7c82 */ /* 0x000fe20008000000 */
[----:B------:R-:W-:Y:S01]  /*2ea0*/  UMOV UR14, URZ ;  /* 0x000000ff000e7c82 */ /* 0x000fe20008000000 */
[----:B--2---:R-:W-:Y:S01]  /*2eb0*/  ULEA UR5, UR5, UR4, 0x18 ;  /* 0x0000000405057291 */ /* 0x004fe2000f8ec0ff */
[----:B------:R-:W-:Y:S01]  /*2ec0*/  UMOV UR24, 0x0 ;  /* 0x0000000000187882 */ /* 0x000fe20000000000 */
[----:B------:R-:W-:-:S02]  /*2ed0*/  UMOV UR25, 0x8200010 ;  /* 0x0820001000197882 */ /* 0x000fc40000000000 */
[----:B------:R-:W-:Y:S02]  /*2ee0*/  UIADD3 UR10, UPT, UPT, UR5, 0x8400, URZ ;  /* 0x00008400050a7890 */ /* 0x000fe4000fffe0ff */
[----:B------:R-:W-:Y:S02]  /*2ef0*/  UIADD3 UR11, UPT, UPT, UR5, 0x20400, URZ ;  /* 0x00020400050b7890 */ /* 0x000fe4000fffe0ff */
[----:B----4-:R-:W-:Y:S01]  /*2f00*/  UIADD3 UR7, UPT, UPT, UR7, 0x3f, URZ ;  /* 0x0000003f07077890 */ /* 0x010fe2000fffe0ff */
[----:B-1----:R-:W1:Y:S01]  /*2f10*/  LDS R0, [UR5+0x160] ;  /* 0x00016005ff007984 */ /* 0x002e620008000800 */
[----:B------:R-:W-:Y:S02]  /*2f20*/  USHF.R.U32.HI UR10, URZ, 0x4, UR10 ;  /* 0x00000004ff0a7899 */ /* 0x000fe4000801160a */
[----:B------:R-:W-:Y:S02]  /*2f30*/  USHF.R.S32.HI UR4, URZ, 0x1f, UR7 ;  /* 0x0000001fff047899 */ /* 0x000fe40008011407 */
[----:B------:R-:W-:-:S02]  /*2f40*/  USHF.R.U32.HI UR11, URZ, 0x4, UR11 ;  /* 0x00000004ff0b7899 */ /* 0x000fc4000801160b */
[----:B------:R-:W-:Y:S02]  /*2f50*/  ULEA.HI UR4, UR4, UR7, URZ, 0x6 ;  /* 0x0000000704047291 */ /* 0x000fe4000f8f30ff */
[----:B------:R-:W-:Y:S02]  /*2f60*/  ULOP3.LUT UR10, UR10, 0x3fff, URZ, 0xc0, !UPT ;  /* 0x00003fff0a0a7892 */ /* 0x000fe4000f8ec0ff */
[----:B------:R-:W-:Y:S02]  /*2f70*/  USHF.R.S32.HI UR4, URZ, 0x6, UR4 ;  /* 0x00000006ff047899 */ /* 0x000fe40008011404 */
[----:B------:R-:W-:Y:S02]  /*2f80*/  ULOP3.LUT UR11, UR11, 0x3fff, URZ, 0xc0, !UPT ;  /* 0x00003fff0b0b7892 */ /* 0x000fe4000f8ec0ff */
[----:B------:R-:W-:Y:S01]  /*2f90*/  UISETP.LT.AND UP0, UPT, UR4, 0x1, UPT ;  /* 0x000000010400788c */ /* 0x000fe2000bf01270 */
[----:B------:R-:W-:Y:S01]  /*2fa0*/  UMOV UR22, 0x0 ;  /* 0x0000000000167882 */ /* 0x000fe20000000000 */
[----:B------:R-:W-:-:S02]  /*2fb0*/  UMOV UR23, 0x8200010 ;  /* 0x0820001000177882 */ /* 0x000fc40000000000 */
[----:B------:R-:W-:Y:S02]  /*2fc0*/  USEL UR9, UR4, 0x1, !UP0 ;  /* 0x0000000104097887 */ /* 0x000fe4000c000000 */
[----:B------:R-:W-:Y:S02]  /*2fd0*/  ULOP3.LUT UR10, UR10, 0x10000, URZ, 0xfc, !UPT ;  /* 0x000100000a0a7892 */ /* 0x000fe4000f8efcff */
[----:B------:R-:W-:Y:S02]  /*2fe0*/  ULOP3.LUT UR11, UR11, 0x10000, URZ, 0xfc, !UPT ;  /* 0x000100000b0b7892 */ /* 0x000fe4000f8efcff */
[----:B------:R-:W-:Y:S02]  /*2ff0*/  UIADD3 UR9, UPT, UPT, -UR9, URZ, URZ ;  /* 0x000000ff09097290 */ /* 0x000fe4000fffe1ff */
[----:B---3--:R-:W-:Y:S01]  /*3000*/  UISETP.GE.AND UP3, UPT, UR6, 0x1, UPT ;  /* 0x000000010600788c */ /* 0x008fe2000bf66270 */
[----:B------:R-:W-:Y:S01]  /*3010*/  UMOV UR20, 0x0 ;  /* 0x0000000000147882 */ /* 0x000fe20000000000 */
[----:B------:R-:W-:Y:S01]  /*3020*/  UMOV UR21, 0x8200010 ;  /* 0x0820001000157882 */ /* 0x000fe20000000000 */
[----:B------:R-:W-:Y:S01]  /*3030*/  UMOV UR18, 0x0 ;  /* 0x0000000000127882 */ /* 0x000fe20000000000 */
[----:B------:R-:W-:Y:S01]  /*3040*/  UMOV UR19, 0x8200010 ;  /* 0x0820001000137882 */ /* 0x000fe20000000000 */
[----:B-1----:R-:W-:-:S15]  /*3050*/  R2UR UR16, R0 ;  /* 0x00000000001072ca */ /* 0x002fde00000e0000 */
.L_x_61:
[----:B------:R-:W-:Y:S02]  /*3060*/  LEA R0, R10, UR5, 0x3 ;  /* 0x000000050a007c11 */ /* 0x000fe4000f8e18ff */
[----:B------:R-:W-:Y:S02]  /*3070*/  SHF.L.U32 R2, R9, 0x1f, RZ ;  /* 0x0000001f09027819 */ /* 0x000fe400000006ff */
[----:B------:R-:W-:Y:S01]  /*3080*/  PLOP3.LUT P0, PT, PT, PT, UP3, 0x80, 0x8 ;  /* 0x000000000008781c */ /* 0x000fe20003f0f038 */
[----:B------:R-:W-:Y:S01]  /*3090*/  VIADD R3, R0, 0xc0 ;  /* 0x000000c000037836 */ /* 0x000fe20000000000 */
[----:B-1----:R-:W1:Y:S02]  /*30a0*/  SYNCS.PHASECHK.TRANS64.TRYWAIT P1, [R0+URZ+0xb0], R2 ;  /* 0x0000b002000075a7 */ /* 0x002e6400080211ff */
[----:B-1-3--:R-:W-:Y:S09]  /*30b0*/  @!P1 BRA `(.L_x_55) ;  /* 0x0000006000749947 */ /* 0x00aff20003800000 */
.L_x_152:
[----:B------:R-:W-:Y:S01]  /*30c0*/  LEA R4, R10, UR5, 0x4 ;  /* 0x000000050a047c11 */ /* 0x000fe2000f8e20ff */
[----:B------:R-:W-:Y:S01]  /*30d0*/  @UP3 ULEA UR6, UR14, UR5, 0x3 ;  /* 0x000000050e063291 */ /* 0x000fe2000f8e18ff */
[----:B------:R-:W-:Y:S01]  /*30e0*/  PLOP3.LUT P2, PT, PT, PT, PT, 0x80, 0x8 ;  /* 0x000000000008781c */ /* 0x000fe20003f4f070 */
[----:B------:R-:W-:Y:S01]  /*30f0*/  ULEA UR7, UR15, UR5, 0x3 ;  /* 0x000000050f077291 */ /* 0x000fe2000f8e18ff */
[----:B------:R-:W-:Y:S01]  /*3100*/  PRMT R3, RZ, 0x654, R3 ;  /* 0x00000654ff037816 */ /* 0x000fe20000000003 */
[----:B------:R-:W-:Y:S01]  /*3110*/  ULEA UR8, UR15, UR16, 0x7 ;  /* 0x000000100f087291 */ /* 0x000fe2000f8e38ff */
[----:B------:R-:W2:Y:S01]  /*3120*/  LDS.128 R4, [R4+0x140] ;  /* 0x0001400004047984 */ /* 0x000ea20000000c00 */
[----:B-1----:R-:W-:Y:S02]  /*3130*/  @P0 SHF.L.U32 R2, R8, 0x1f, RZ ;  /* 0x0000001f08020819 */ /* 0x002fe400000006ff */
[----:B------:R-:W-:Y:S01]  /*3140*/  SHF.L.U32 R0, R11, 0x1f, RZ ;  /* 0x0000001f0b007819 */ /* 0x000fe200000006ff */
[----:B------:R-:W-:Y:S01]  /*3150*/  @!PT LDS RZ, [RZ] ;  /* 0x00000000fffff984 */ /* 0x000fe20000000800 */
[----:B------:R-:W-:Y:S01]  /*3160*/  @!PT LDS RZ, [RZ] ;  /* 0x00000000fffff984 */ /* 0x000fe20000000800 */
[----:B------:R-:W-:Y:S01]  /*3170*/  @!PT LDS RZ, [RZ] ;  /* 0x00000000fffff984 */ /* 0x000fe20000000800 */
[----:B------:R-:W-:Y:S01]  /*3180*/  @!PT LDS RZ, [RZ] ;  /* 0x00000000fffff984 */ /* 0x000fe20000000800 */
[----:B------:R1:W-:Y:S06]  /*3190*/  MEMBAR.ALL.CTA ;  /* 0x0000000000007992 */ /* 0x0003ec0000008000 */
[----:B-1----:R-:W1:Y:S02]  /*31a0*/  FENCE.VIEW.ASYNC.S ;  /* 0x00000000000073c6 */ /* 0x002e640000000000 */
[----:B-1----:R1:W-:Y:S01]  /*31b0*/  SYNCS.ARRIVE.TRANS64.RED.A1T0 RZ, [R3+URZ], RZ ;  /* 0x000000ff03ff79a7 */ /* 0x0023e200081004ff */
[----:B------:R1:W3:Y:S01]  /*31c0*/  @P0 SYNCS.PHASECHK.TRANS64.TRYWAIT P2, [UR6], R2 ;  /* 0x00000002ff0005a7 */ /* 0x0002e20008041106 */
[----:B--2---:R-:W-:Y:S01]  /*31d0*/  LOP3.LUT P1, RZ, R6, 0x1, RZ, 0xc0, !PT ;  /* 0x0000000106ff7812 */ /* 0x004fe2000782c0ff */
[----:B------:R-:W2:Y:S02]  /*31e0*/  SYNCS.PHASECHK.TRANS64.TRYWAIT P0, [UR7+0xf0], R0 ;  /* 0x0000f000ff0075a7 */ /* 0x000ea40008001107 */
[----:B-123--:R-:W-:Y:S10]  /*31f0*/  @!P0 BRA `(.L_x_56) ;  /* 0x0000006000388947 */ /* 0x00eff40003800000 */
.L_x_154:
[----:B------:R-:W-:Y:S01]  /*3200*/  IADD3 R10, PT, PT, R10, 0x1, RZ ;  /* 0x000000010a0a7810 */ /* 0x000fe20007ffe0ff */
[----:B------:R-:W-:Y:S06]  /*3210*/  BRA.U !UP3, `(.L_x_57) ;  /* 0x000000010bc07547 */ /* 0x000fec000b800000 */
[----:B------:R-:W-:Y:S01]  /*3220*/  UPLOP3.LUT UP4, UPT, UPT, UPT, UPT, 0x40, 0x4 ;  /* 0x000000000004789c */ /* 0x000fe20003f8e870 */
[----:B------:R-:W-:Y:S01]  /*3230*/  UMOV UR13, UR9 ;  /* 0x00000009000d7c82 */ /* 0x000fe20008000000 */
[----:B------:R-:W-:Y:S01]  /*3240*/  UMOV UR12, UR4 ;  /* 0x00000004000c7c82 */ /* 0x000fe20008000000 */
[----:B------:R-:W-:-:S08]  /*3250*/  UMOV UR17, UR14 ;  /* 0x0000000e00117c82 */ /* 0x000fd00008000000 */
.L_x_60:
[----:B------:R-:W-:Y:S02]  /*3260*/  UIADD3 UR13, UPT, UPT, UR13, 0x1, URZ ;  /* 0x000000010d0d7890 */ /* 0x000fe4000fffe0ff */
[----:B--2---:R-:W-:Y:S02]  /*3270*/  ULEA UR6, UR17, UR5, 0x3 ;  /* 0x0000000511067291 */ /* 0x004fe4000f8e18ff */
[----:B------:R-:W-:Y:S01]  /*3280*/  UISETP.NE.AND UP0, UPT, UR13, URZ, UPT ;  /* 0x000000ff0d00728c */ /* 0x000fe2000bf05270 */
[----:B---3--:R-:W-:Y:S10]  /*3290*/  @P2 BRA `(.L_x_58) ;  /* 0x00000000000c2947 */ /* 0x008ff40003800000 */
[----:B-1----:R-:W-:Y:S04]  /*32a0*/  SHF.L.U32 R2, R8, 0x1f, RZ ;  /* 0x0000001f08027819 */ /* 0x002fe800000006ff */
[----:B------:R-:W1:Y:S02]  /*32b0*/  SYNCS.PHASECHK.TRANS64.TRYWAIT P0, [UR6], R2 ;  /* 0x00000002ff0075a7 */ /* 0x000e640008001106 */
[----:B-1----:R-:W-:Y:S05]  /*32c0*/  @!P0 BRA `(.L_x_59) ;  /* 0x00000060001c8947 */ /* 0x002fea0003800000 */
.L_x_58:
[----:B------:R-:W-:Y:S01]  /*32d0*/  UISETP.NE.AND UP1, UPT, UR12, 0x1, UPT ;  /* 0x000000010c00788c */ /* 0x000fe2000bf25270 */
[----:B------:R-:W-:Y:S01]  /*32e0*/  PLOP3.LUT P2, PT, PT, PT, PT, 0x80, 0x8 ;  /* 0x000000000008781c */ /* 0x000fe20003f4f070 */
[----:B------:R-:W-:Y:S02]  /*32f0*/  UIADD3 UR14, UPT, UPT, UR17, 0x1, URZ ;  /* 0x00000001110e7890 */ /* 0x000fe4000fffe0ff */
[----:B------:R-:W-:Y:S02]  /*3300*/  ULEA UR28, UR17, UR11, 0xa ;  /* 0x0000000b111c7291 */ /* 0x000fe4000f8e50ff */
[----:B------:R-:W-:Y:S01]  /*3310*/  UISETP.NE.AND UP2, UPT, UR14, 0x6, UPT ;  /* 0x000000060e00788c */ /* 0x000fe2000bf45270 */
[----:B------:R-:W-:Y:S01]  /*3320*/  PLOP3.LUT P0, PT, PT, PT, UP1, 0x80, 0x8 ;  /* 0x000000000008781c */ /* 0x000fe20003f0f018 */
[----:B------:R-:W-:Y:S02]  /*3330*/  UIADD3 UR40, UPT, UPT, UR28, 0x2, URZ ;  /* 0x000000021c287890 */ /* 0x000fe4000fffe0ff */
[----:B------:R-:W-:Y:S02]  /*3340*/  USEL UR27, URZ, 0x1, UP2 ;  /* 0x00000001ff1b7887 */ /* 0x000fe40009000000 */
[----:B------:R-:W-:Y:S02]  /*3350*/  USEL UR14, UR14, URZ, UP2 ;  /* 0x000000ff0e0e7287 */ /* 0x000fe40009000000 */
[----:B------:R-:W-:Y:S02]  /*3360*/  UIADD3 UR36, UPT, UPT, UR28, 0x4, URZ ;  /* 0x000000041c247890 */ /* 0x000fe4000fffe0ff */
[----:B------:R-:W-:Y:S01]  /*3370*/  @UP1 ULEA UR26, UR14, UR5, 0x3 ;  /* 0x000000050e1a1291 */ /* 0x000fe2000f8e18ff */
[----:B------:R-:W-:Y:S01]  /*3380*/  LOP3.LUT R8, R8, UR27, RZ, 0x3c, !PT ;  /* 0x0000001b08087c12 */ /* 0x000fe2000f8e3cff */
[----:B------:R-:W-:Y:S02]  /*3390*/  UIADD3 UR32, UPT, UPT, UR28, 0x6, URZ ;  /* 0x000000061c207890 */ /* 0x000fe4000fffe0ff */
[----:B------:R-:W-:Y:S01]  /*33a0*/  UIADD3 UR6, UPT, UPT, UR6, 0x30, URZ ;  /* 0x0000003006067890 */ /* 0x000fe2000fffe0ff */
[----:B-1----:R-:W-:Y:S01]  /*33b0*/  @P0 SHF.L.U32 R0, R8, 0x1f, RZ ;  /* 0x0000001f08000819 */ /* 0x002fe200000006ff */
[----:B------:R-:W-:Y:S01]  /*33c0*/  UIADD3 UR12, UPT, UPT, UR12, -0x1, URZ ;  /* 0xffffffff0c0c7890 */ /* 0x000fe2000fffe0ff */
[----:B------:R-:W-:Y:S02]  /*33d0*/  UMOV UR29, 0x40004040 ;  /* 0x40004040001d7882 */ /* 0x000fe40000000000 */
[----:B------:R2:W3:Y:S01]  /*33e0*/  @P0 SYNCS.PHASECHK.TRANS64.TRYWAIT P2, [UR26], R0 ;  /* 0x00000000ff0005a7 */ /* 0x0004e2000804111a */
[----:B------:R-:W-:Y:S01]  /*33f0*/  ULEA UR26, UR17, UR10, 0xa ;  /* 0x0000000a111a7291 */ /* 0x000fe2000f8e50ff */
[----:B------:R-:W-:Y:S01]  /*3400*/  UMOV UR27, 0x40004040 ;  /* 0x40004040001b7882 */ /* 0x000fe20000000000 */
[----:B------:R-:W-:Y:S02]  /*3410*/  UMOV UR41, 0x40004040 ;  /* 0x4000404000297882 */ /* 0x000fe40000000000 */
[----:B------:R-:W-:Y:S02]  /*3420*/  UIADD3 UR38, UPT, UPT, UR26, 0x2, URZ ;  /* 0x000000021a267890 */ /* 0x000fe4000fffe0ff */
[----:B------:R-:W-:Y:S02]  /*3430*/  UIADD3 UR34, UPT, UPT, UR26, 0x4, URZ ;  /* 0x000000041a227890 */ /* 0x000fe4000fffe0ff */
[----:B------:R-:W-:Y:S01]  /*3440*/  UIADD3 UR30, UPT, UPT, UR26, 0x6, URZ ;  /* 0x000000061a1e7890 */ /* 0x000fe2000fffe0ff */
[----:B------:R2:W-:Y:S01]  /*3450*/  UTCHMMA gdesc[UR26], gdesc[UR28], tmem[UR8], tmem[UR24], idesc[UR25], UP4 ;  /* 0x00ff181c1a0075ea */ /* 0x0005e2000a000008 */
[----:B------:R-:W-:Y:S01]  /*3460*/  UPLOP3.LUT UP4, UPT, UPT, UPT, UPT, 0x80, 0x8 ;  /* 0x000000000008789c */ /* 0x000fe20003f8f070 */
[----:B------:R-:W-:Y:S01]  /*3470*/  UMOV UR39, 0x40004040 ;  /* 0x4000404000277882 */ /* 0x000fe20000000000 */
[----:B------:R-:W-:Y:S01]  /*3480*/  UMOV UR37, 0x40004040 ;  /* 0x4000404000257882 */ /* 0x000fe20000000000 */
[----:B------:R2:W-:Y:S01]  /*3490*/  UTCHMMA gdesc[UR38], gdesc[UR40], tmem[UR8], tmem[UR22], idesc[UR23], UPT ;  /* 0x00ff1628260075ea */ /* 0x0005e2000b800008 */
[----:B------:R-:W-:Y:S01]  /*34a0*/  UMOV UR35, 0x40004040 ;  /* 0x4000404000237882 */ /* 0x000fe20000000000 */
[----:B------:R-:W-:Y:S01]  /*34b0*/  UMOV UR33, 0x40004040 ;  /* 0x4000404000217882 */ /* 0x000fe20000000000 */
[----:B------:R-:W-:Y:S01]  /*34c0*/  UMOV UR31, 0x40004040 ;  /* 0x40004040001f7882 */ /* 0x000fe20000000000 */
[----:B------:R2:W-:Y:S01]  /*34d0*/  UTCHMMA gdesc[UR34], gdesc[UR36], tmem[UR8], tmem[UR20], idesc[UR21], UPT ;  /* 0x00ff1424220075ea */ /* 0x0005e2000b800008 */
[----:B------:R2:W-:Y:S01]  /*34e0*/  UTCHMMA gdesc[UR30], gdesc[UR32], tmem[UR8], tmem[UR18], idesc[UR19], UPT ;  /* 0x00ff12201e0075ea */ /* 0x0005e2000b800008 */
[----:B------:R2:W-:Y:S01]  /*34f0*/  UTCBAR [UR6], URZ ;  /* 0x000000ff060073e9 */ /* 0x0005e200080000ff */
[----:B------:R-:W-:Y:S01]  /*3500*/  UMOV UR17, UR14 ;  /* 0x0000000e00117c82 */ /* 0x000fe20008000000 */
[----:B------:R-:W-:Y:S05]  /*3510*/  BRA.U UP0, `(.L_x_60) ;  /* 0xfffffffd00507547 */ /* 0x000fea000b83ffff */
.L_x_57:
[----:B------:R-:W-:Y:S01]  /*3520*/  UIADD3 UR15, UPT, UPT, UR15, 0x1, URZ ;  /* 0x000000010f0f7890 */ /* 0x000fe2000fffe0ff */
[C---:B------:R-:W-:Y:S01]  /*3530*/  ISETP.NE.AND P0, PT, R10.reuse, 0x2, PT ;  /* 0x000000020a00780c */ /* 0x040fe20003f05270 */
[----:B------:R-:W-:Y:S02]  /*3540*/  UIADD3 UR7, UPT, UPT, UR7, 0xd0, URZ ;  /* 0x000000d007077890 */ /* 0x000fe4000fffe0ff */
[----:B------:R-:W-:Y:S01]  /*3550*/  UISETP.NE.AND UP0, UPT, UR15, 0x4, UPT ;  /* 0x000000040f00788c */ /* 0x000fe2000bf05270 */
[----:B-12---:R-:W-:Y:S02]  /*3560*/  SEL R0, RZ, 0x1, P0 ;  /* 0x00000001ff007807 */ /* 0x006fe40000000000 */
[----:B------:R-:W-:Y:S01]  /*3570*/  SEL R10, R10, RZ, P0 ;  /* 0x000000ff0a0a7207 */ /* 0x000fe20000000000 */
[----:B------:R-:W-:Y:S01]  /*3580*/  USEL UR6, URZ, 0x1, UP0 ;  /* 0x00000001ff067887 */ /* 0x000fe20008000000 */
[----:B------:R-:W-:Y:S01]  /*3590*/  LOP3.LUT R9, R9, R0, RZ, 0x3c, !PT ;  /* 0x0000000009097212 */ /* 0x000fe200078e3cff */
[----:B------:R-:W-:Y:S01]  /*35a0*/  USEL UR15, UR15, URZ, UP0 ;  /* 0x000000ff0f0f7287 */ /* 0x000fe20008000000 */
[----:B------:R1:W-:Y:S03]  /*35b0*/  UTCBAR [UR7], URZ ;  /* 0x000000ff070073e9 */ /* 0x0003e600080000ff */
[----:B------:R-:W-:Y:S01]  /*35c0*/  LOP3.LUT R11, R11, UR6, RZ, 0x3c, !PT ;  /* 0x000000060b0b7c12 */ /* 0x000fe2000f8e3cff */
[----:B------:R-:W-:Y:S07]  /*35d0*/  @P1 BRA `(.L_x_61) ;  /* 0xfffffff800a01947 */ /* 0x000fee000383ffff */
[----:B------:R-:W2:Y:S01]  /*35e0*/  S2UR UR4, SR_CgaCtaId ;  /* 0x00000000000479c3 */ /* 0x000ea20000008800 */
[----:B------:R-:W-:Y:S01]  /*35f0*/  ELECT P0, URZ, PT ;  /* 0x0000000000ff782f */ /* 0x000fe20003800000 */
[----:B------:R-:W-:Y:S01]  /*3600*/  IMAD.MOV.U32 R0, RZ, RZ, 0x1 ;  /* 0x00000001ff007424 */ /* 0x000fe200078e00ff */
[----:B------:R-:W-:Y:S01]  /*3610*/  UIADD3 UR5, UPT, UPT, UR5, 0xf0, URZ ;  /* 0x000000f005057890 */ /* 0x000fe2000fffe0ff */
[----:B------:R-:W-:Y:S01]  /*3620*/  SHF.L.U32 R2, R11, 0x1f, RZ ;  /* 0x0000001f0b027819 */ /* 0x000fe200000006ff */
[----:B------:R-:W-:-:S03]  /*3630*/  UMOV UR6, 0x40 ;  /* 0x0000004000067882 */ /* 0x000fc60000000000 */
[----:B------:R-:W-:Y:S01]  /*3640*/  UVIRTCOUNT.DEALLOC.SMPOOL 0x80 ;  /* 0x000000800000784c */ /* 0x000fe20000000000 */
[----:B--2---:R-:W-:Y:S02]  /*3650*/  ULEA UR4, UR4, UR6, 0x18 ;  /* 0x0000000604047291 */ /* 0x004fe4000f8ec0ff */
[----:B------:R-:W-:-:S07]  /*3660*/  ULEA UR6, UR15, UR5, 0x3 ;  /* 0x000000050f067291 */ /* 0x000fce000f8e18ff */
[----:B------:R2:W-:Y:S02]  /*3670*/  @P0 STS.U8 [UR4+0x1c], R0 ;  /* 0x00001c00ff000988 */ /* 0x0005e40008000004 */
[----:B------:R-:W4:Y:S02]  /*3680*/  SYNCS.PHASECHK.TRANS64.TRYWAIT P0, [UR6], R2 ;  /* 0x00000002ff0075a7 */ /* 0x000f240008001106 */
[----:B--2-4-:R-:W-:Y:S05]  /*3690*/  @!P0 BRA `(.L_x_62) ;  /* 0x0000005c00408947 */ /* 0x014fea0003800000 */
.L_x_157:
[----:B-1----:R-:W-:-:S04]  /*36a0*/  UIADD3 UR7, UPT, UPT, UR15, 0x1, URZ ;  /* 0x000000010f077890 */ /* 0x002fc8000fffe0ff */
[----:B------:R-:W-:-:S04]  /*36b0*/  UISETP.NE.AND UP0, UPT, UR7, 0x4, UPT ;  /* 0x000000040700788c */ /* 0x000fc8000bf05270 */
[----:B------:R-:W-:Y:S02]  /*36c0*/  USEL UR8, URZ, 0x1, UP0 ;  /* 0x00000001ff087887 */ /* 0x000fe40008000000 */
[----:B------:R-:W-:-:S04]  /*36d0*/  USEL UR7, UR7, URZ, UP0 ;  /* 0x000000ff07077287 */ /* 0x000fc80008000000 */
[----:B------:R-:W-:Y:S01]  /*36e0*/  ULEA UR6, UR7, UR5, 0x3 ;  /* 0x0000000507067291 */ /* 0x000fe2000f8e18ff */
[----:B--2---:R-:W-:-:S04]  /*36f0*/  LOP3.LUT R2, R11, UR8, RZ, 0x3c, !PT ;  /* 0x000000080b027c12 */ /* 0x004fc8000f8e3cff */
[----:B------:R-:W-:-:S04]  /*3700*/  SHF.L.U32 R3, R2, 0x1f, RZ ;  /* 0x0000001f02037819 */ /* 0x000fc800000006ff */
[----:B------:R-:W1:Y:S02]  /*3710*/  SYNCS.PHASECHK.TRANS64.TRYWAIT P0, [UR6], R3 ;  /* 0x00000003ff0075a7 */ /* 0x000e640008001106 */
[----:B-1----:R-:W-:Y:S05]  /*3720*/  @!P0 BRA `(.L_x_63) ;  /* 0x0000005c00348947 */ /* 0x002fea0003800000 */
.L_x_159:
        /* <DEDUP_REMOVED lines=9> */
.L_x_161:
[----:B------:R-:W-:-:S04]  /*37c0*/  UIADD3 UR7, UPT, UPT, UR7, 0x1, URZ ;  /* 0x0000000107077890 */ /* 0x000fc8000fffe0ff */
[----:B------:R-:W-:-:S04]  /*37d0*/  UISETP.NE.AND UP0, UPT, UR7, 0x4, UPT ;  /* 0x000000040700788c */ /* 0x000fc8000bf05270 */
[----:B------:R-:W-:Y:S02]  /*37e0*/  USEL UR6, URZ, 0x1, UP0 ;  /* 0x00000001ff067887 */ /* 0x000fe40008000000 */
[----:B------:R-:W-:-:S04]  /*37f0*/  USEL UR7, UR7, URZ, UP0 ;  /* 0x000000ff07077287 */ /* 0x000fc80008000000 */
[----:B------:R-:W-:Y:S01]  /*3800*/  ULEA UR7, UR7, UR5, 0x3 ;  /* 0x0000000507077291 */ /* 0x000fe2000f8e18ff */
[----:B------:R-:W-:-:S04]  /*3810*/  LOP3.LUT R2, R2, UR6, RZ, 0x3c, !PT ;  /* 0x0000000602027c12 */ /* 0x000fc8000f8e3cff */
[----:B------:R-:W-:-:S04]  /*3820*/  SHF.L.U32 R2, R2, 0x1f, RZ ;  /* 0x0000001f02027819 */ /* 0x000fc800000006ff */
[----:B------:R-:W2:Y:S02]  /*3830*/  SYNCS.PHASECHK.TRANS64.TRYWAIT P0, [UR7], R2 ;  /* 0x00000002ff0075a7 */ /* 0x000ea40008001107 */
[----:B--2---:R-:W-:Y:S05]  /*3840*/  @!P0 BRA `(.L_x_65) ;  /* 0x0000005c001c8947 */ /* 0x004fea0003800000 */
.L_x_163:
[----:B------:R-:W-:Y:S01]  /*3850*/  NOP ;  /* 0x0000000000007918 */ /* 0x000fe20000000000 */
[----:B-1----:R-:W1:Y:S01]  /*3860*/  LDS R0, [UR4+0x14] ;  /* 0x00001404ff007984 */ /* 0x002e620008000800 */
[----:B------:R-:W-:Y:S01]  /*3870*/  ULOP3.LUT UR6, UR16, 0xffff, URZ, 0xc0, !UPT ;  /* 0x0000ffff10067892 */ /* 0x000fe2000f8ec0ff */
[----:B------:R-:W-:Y:S01]  /*3880*/  UMOV UR8, 0xffff ;  /* 0x0000ffff00087882 */ /* 0x000fe20000000000 */
[----:B------:R-:W-:Y:S02]  /*3890*/  UMOV UR5, 0x1 ;  /* 0x0000000100057882 */ /* 0x000fe40000000000 */
[----:B------:R-:W-:-:S04]  /*38a0*/  USHF.R.U32.HI UR6, URZ, 0x5, UR6 ;  /* 0x00000005ff067899 */ /* 0x000fc80008011606 */
[----:B------:R-:W-:Y:S02]  /*38b0*/  USHF.L.U32 UR8, UR8, UR6, URZ ;  /* 0x0000000608087299 */ /* 0x000fe400080006ff */
[----:B------:R-:W-:-:S04]  /*38c0*/  USHF.L.U32 UR5, UR5, UR6, URZ ;  /* 0x0000000605057299 */ /* 0x000fc800080006ff */
[----:B-1----:R-:W-:-:S04]  /*38d0*/  LOP3.LUT R0, R0, UR8, RZ, 0xc0, !PT ;  /* 0x0000000800007c12 */ /* 0x002fc8000f8ec0ff */
[----:B------:R-:W-:-:S13]  /*38e0*/  ISETP.NE.AND P0, PT, R0, UR8, PT ;  /* 0x0000000800007c0c */ /* 0x000fda000bf05270 */
[----:B------:R-:W-:Y:S05]  /*38f0*/  @P0 BRA `(.L_x_66) ;  /* 0x0000000000580947 */ /* 0x000fea0003800000 */
[----:B------:R-:W1:Y:S02]  /*3900*/  LDS R0, [UR4+0x18] ;  /* 0x00001804ff007984 */ /* 0x000e640008000800 */
[----:B-1----:R-:W-:-:S04]  /*3910*/  LOP3.LUT R0, R0, UR5, RZ, 0xc0, !PT ;  /* 0x0000000500007c12 */ /* 0x002fc8000f8ec0ff */
[----:B------:R-:W-:-:S13]  /*3920*/  ISETP.NE.AND P0, PT, R0, UR5, PT ;  /* 0x0000000500007c0c */ /* 0x000fda000bf05270 */
[----:B------:R-:W-:Y:S05]  /*3930*/  @P0 BRA `(.L_x_67) ;  /* 0x00000000003c0947 */ /* 0x000fea0003800000 */
[----:B------:R-:W1:Y:S01]  /*3940*/  S2R R2, SR_LANEID ;  /* 0x0000000000027919 */ /* 0x000e620000000000 */
[----:B------:R-:W-:Y:S01]  /*3950*/  ULOP3.LUT UR8, URZ, UR8, URZ, 0x33, !UPT ;  /* 0x00000008ff087292 */ /* 0x000fe2000f8e33ff */
[----:B------:R-:W-:Y:S02]  /*3960*/  VOTEU.ANY UR7, UPT, PT ;  /* 0x0000000000077886 */ /* 0x000fe400038e0100 */
[----:B------:R-:W-:-:S03]  /*3970*/  UFLO.U32 UR7, UR7 ;  /* 0x00000007000772bd */ /* 0x000fc600080e0000 */
[----:B------:R-:W-:-:S04]  /*3980*/  IMAD.U32 R0, RZ, RZ, UR8 ;  /* 0x00000008ff007e24 */ /* 0x000fc8000f8e00ff */
[----:B------:R2:W4:Y:S02]  /*3990*/  REDUX UR6, R0 ;  /* 0x00000000000673c4 */ /* 0x0005240000000000 */
[----:B------:R1:W-:Y:S02]  /*39a0*/  UTCATOMSWS.AND URZ, UR8 ;  /* 0x0000000800ff79e3 */ /* 0x0003e40008000000 */
[----:B-1----:R-:W-:Y:S02]  /*39b0*/  ISETP.EQ.U32.AND P0, PT, R2, UR7, PT ;  /* 0x0000000702007c0c */ /* 0x002fe4000bf02070 */
[----:B--2---:R-:W-:Y:S02]  /*39c0*/  LOP3.LUT R0, RZ, UR5, RZ, 0x33, !PT ;  /* 0x00000005ff007c12 */ /* 0x004fe4000f8e33ff */
[----:B----4-:R-:W-:Y:S02]  /*39d0*/  MOV R2, UR6 ;  /* 0x0000000600027c02 */ /* 0x010fe40008000f00 */
[----:B------:R-:W1:Y:S07]  /*39e0*/  REDUX UR5, R0 ;  /* 0x00000000000573c4 */ /* 0x000e6e0000000000 */
[----:B------:R2:W-:Y:S01]  /*39f0*/  @P0 ATOMS.AND RZ, [UR4+0x14], R2 ;  /* 0x00001402ffff098c */ /* 0x0005e2000a800004 */
[----:B-1----:R-:W-:-:S05]  /*3a00*/  IMAD.U32 R0, RZ, RZ, UR5 ;  /* 0x00000005ff007e24 */ /* 0x002fca000f8e00ff */
[----:B------:R2:W-:Y:S01]  /*3a10*/  @P0 ATOMS.AND RZ, [UR4+0x18], R0 ;  /* 0x00001800ffff098c */ /* 0x0005e2000a800004 */
[----:B------:R-:W-:Y:S05]  /*3a20*/  BRA `(.L_x_68) ;  /* 0x0000000000147947 */ /* 0x000fea0003800000 */
.L_x_67:
[----:B------:R-:W-:Y:S02]  /*3a30*/  MOV R2, 0x3a50 ;  /* 0x00003a5000027802 */ /* 0x000fe40000000f00 */
[----:B---3-5:R-:W-:Y:S05]  /*3a40*/  CALL.REL.NOINC `($__internal_0_$__cuda_sm10x_tcgen05_guardrail_trap_col_being_dealloced_not_returned_by_alloc) ;  /* 0x0000006000047944 */ /* 0x028fea0003c00000 */
[----:B------:R-:W-:Y:S05]  /*3a50*/  BRA `(.L_x_68) ;  /* 0x0000000000087947 */ /* 0x000fea0003800000 */
.L_x_66:
[----:B------:R-:W-:Y:S02]  /*3a60*/  MOV R2, 0x3a80 ;  /* 0x00003a8000027802 */ /* 0x000fe40000000f00 */
[----:B---3-5:R-:W-:Y:S05]  /*3a70*/  CALL.REL.NOINC `($__internal_2_$__cuda_sm10x_tcgen05_guardrail_trap_unallocated_columns_being_dealloced) ;  /* 0x0000006000107944 */ /* 0x028fea0003c00000 */
.L_x_68:
[----:B------:R-:W-:Y:S01]  /*3a80*/  NOP ;  /* 0x0000000000007918 */ /* 0x000fe20000000000 */
[----:B------:R-:W-:Y:S05]  /*3a90*/  EXIT ;  /* 0x000000000000794d */ /* 0x000fea0003800000 */
.L_x_50:
[----:B------:R-:W-:-:S09]  /*3aa0*/  UISETP.NE.OR UP2, UPT, UR8, 0x3, !UP2 ;  /* 0x000000030800788c */ /* 0x000fd2000d745670 */
[----:B------:R-:W-:Y:S05]  /*3ab0*/  BRA.U UP2, `(.L_x_69) ;  /* 0x0000001102087547 */ /* 0x000fea000b800000 */
[----:B------:R-:W1:Y:S01]  /*3ac0*/  LDC R0, c[0x0][0xb30] ;  /* 0x0002cc00ff007b82 */ /* 0x000e620000000800 */
[----:B------:R-:W2:Y:S01]  /*3ad0*/  LDCU.64 UR8, c[0x0][0x888] ;  /* 0x00011100ff0877ac */ /* 0x000ea20008000a00 */
[----:B------:R-:W-:Y:S02]  /*3ae0*/  HFMA2 R27, -RZ, RZ, 0, 0 ;  /* 0x00000000ff1b7431 */ /* 0x000fe400000001ff */
[----:B------:R-:W-:Y:S01]  /*3af0*/  IMAD.MOV.U32 R29, RZ, RZ, 0x1 ;  /* 0x00000001ff1d7424 */ /* 0x000fe200078e00ff */
[----:B------:R-:W-:Y:S01]  /*3b00*/  MOV R25, 0x2000 ;  /* 0x0000200000197802 */ /* 0x000fe20000000f00 */
[----:B------:R-:W4:Y:S01]  /*3b10*/  LDCU.64 UR4, c[0x0][0x890] ;  /* 0x00011200ff0477ac */ /* 0x000f220008000a00 */
[----:B------:R-:W-:Y:S01]  /*3b20*/  IMAD.MOV.U32 R28, RZ, RZ, RZ ;  /* 0x000000ffff1c7224 */ /* 0x000fe200078e00ff */
[----:B------:R-:W3:Y:S01]  /*3b30*/  LDC R24, c[0x0][0x370] ;  /* 0x0000dc00ff187b82 */ /* 0x000ee20000000800 */
[----:B------:R-:W-:Y:S01]  /*3b40*/  UMOV UR7, 0x400 ;  /* 0x0000040000077882 */ /* 0x000fe20000000000 */
[----:B------:R-:W-:-:S02]  /*3b50*/  UPLOP3.LUT UP1, UPT, UPT, UPT, UPT, 0x40, 0x4 ;  /* 0x000000000004789c */ /* 0x000fc40003f2e870 */
[----:B------:R-:W-:-:S04]  /*3b60*/  ULEA UR7, UR37, UR7, 0x18 ;  /* 0x0000000725077291 */ /* 0x000fc8000f8ec0ff */
[----:B------:R-:W3:Y:S01]  /*3b70*/  LDC R3, c[0x0][0xb0c] ;  /* 0x0002c300ff037b82 */ /* 0x000ee20000000800 */
[----:B------:R-:W-:Y:S02]  /*3b80*/  UIADD3 UR13, UPT, UPT, UR7, 0x78, URZ ;  /* 0x00000078070d7890 */ /* 0x000fe4000fffe0ff */
[----:B--2---:R-:W-:Y:S02]  /*3b90*/  UISETP.NE.U32.AND UP2, UPT, UR8, URZ, UPT ;  /* 0x000000ff0800728c */ /* 0x004fe4000bf45070 */
[----:B------:R-:W-:Y:S02]  /*3ba0*/  UIADD3 UR33, UPT, UPT, UR7, 0x60, URZ ;  /* 0x0000006007217890 */ /* 0x000fe4000fffe0ff */
[----:B----4-:R-:W-:Y:S01]  /*3bb0*/  UISETP.NE.U32.AND UP3, UPT, UR4, URZ, UPT ;  /* 0x000000ff0400728c */ /* 0x010fe2000bf65070 */
[----:B------:R-:W2:Y:S01]  /*3bc0*/  LDC R18, c[0x0][0xb20] ;  /* 0x0002c800ff127b82 */ /* 0x000ea20000000800 */
[----:B-1----:R-:W-:Y:S01]  /*3bd0*/  ISETP.NE.AND P1, PT, R0, 0x1, PT ;  /* 0x000000010000780c */ /* 0x002fe20003f25270 */
[----:B------:R-:W-:-:S02]  /*3be0*/  UISETP.NE.AND.EX UP2, UPT, UR9, URZ, UPT, UP2 ;  /* 0x000000ff0900728c */ /* 0x000fc4000bf45320 */
[----:B------:R-:W-:Y:S02]  /*3bf0*/  UIADD3 UR25, UPT, UPT, UR7, 0x68, URZ ;  /* 0x0000006807197890 */ /* 0x000fe4000fffe0ff */
[----:B------:R-:W-:Y:S02]  /*3c00*/  UIADD3 UR17, UPT, UPT, UR7, 0x70, URZ ;  /* 0x0000007007117890 */ /* 0x000fe4000fffe0ff */
[----:B------:R-:W1:Y:S01]  /*3c10*/  LDC.64 R30, c[0x0][0x348] ;  /* 0x0000d200ff1e7b82 */ /* 0x000e620000000a00 */
[----:B------:R-:W-:Y:S02]  /*3c20*/  UPRMT UR13, UR37, 0x654, UR13 ;  /* 0x00000654250d7896 */ /* 0x000fe4000800000d */
[----:B------:R-:W-:-:S05]  /*3c30*/  UISETP.NE.AND.EX UP3, UPT, UR5, URZ, UPT, UP3 ;  /* 0x000000ff0500728c */ /* 0x000fca000bf65330 */
[----:B------:R-:W4:Y:S08]  /*3c40*/  LDC.64 R16, c[0x0][0xb10] ;  /* 0x0002c400ff107b82 */ /* 0x000f300000000a00 */
[----:B------:R-:W1:Y:S08]  /*3c50*/  LDC.64 R6, c[0x0][0xb18] ;  /* 0x0002c600ff067b82 */ /* 0x000e700000000a00 */
[----:B------:R-:W1:Y:S08]  /*3c60*/  LDC.64 R4, c[0x0][0xb28] ;  /* 0x0002ca00ff047b82 */ /* 0x000e700000000a00 */
[----:B--23--:R-:W1:Y:S02]  /*3c70*/  LDC R19, c[0x0][0x374] ;  /* 0x0000dd00ff137b82 */ /* 0x00ce640000000800 */
.L_x_80:
[C---:B------:R-:W-:Y:S02]  /*3c80*/  LEA R0, R28.reuse, UR7, 0x3 ;  /* 0x000000071c007c11 */ /* 0x040fe4000f8e18ff */
[----:B------:R-:W-:Y:S02]  /*3c90*/  SHF.L.U32 R2, R27, 0x1f, RZ ;  /* 0x0000001f1b027819 */ /* 0x000fe400000006ff */
[----:B------:R-:W-:Y:S02]  /*3ca0*/  LEA R20, R28, UR7, 0x4 ;  /* 0x000000071c147c11 */ /* 0x000fe4000f8e20ff */
[----:B--2---:R-:W2:Y:S02]  /*3cb0*/  SYNCS.PHASECHK.TRANS64.TRYWAIT P0, [R0+URZ+0xb0], R2 ;  /* 0x0000b002000075a7 */ /* 0x004ea400080011ff */
[----:B--2---:R-:W-:Y:S05]  /*3cc0*/  @!P0 BRA `(.L_x_70) ;  /* 0x0000005800148947 */ /* 0x004fea0003800000 */
.L_x_164:
[----:B------:R-:W-:Y:S01]  /*3cd0*/  ISETP.GE.AND P0, PT, R40, 0x1, PT ;  /* 0x000000012800780c */ /* 0x000fe20003f06270 */
[----:B------:R-:W3:Y:S01]  /*3ce0*/  LDS.128 R20, [R20+0x140] ;  /* 0x0001400014147984 */ /* 0x000ee20000000c00 */
[----:B--2---:R-:W-:Y:S01]  /*3cf0*/  VIADD R0, R0, 0xc0 ;  /* 0x000000c000007836 */ /* 0x004fe20000000000 */
[----:B------:R-:W-:Y:S01]  /*3d00*/  @!PT LDS RZ, [RZ] ;  /* 0x00000000fffff984 */ /* 0x000fe20000000800 */
[----:B------:R-:W-:Y:S01]  /*3d10*/  @!PT LDS RZ, [RZ] ;  /* 0x00000000fffff984 */ /* 0x000fe20000000800 */
[----:B------:R-:W-:Y:S01]  /*3d20*/  @!PT LDS RZ, [RZ] ;  /* 0x00000000fffff984 */ /* 0x000fe20000000800 */
[----:B------:R-:W-:Y:S01]  /*3d30*/  @!PT LDS RZ, [RZ] ;  /* 0x00000000fffff984 */ /* 0x000fe20000000800 */
[----:B------:R2:W-:Y:S06]  /*3d40*/  MEMBAR.ALL.CTA ;  /* 0x0000000000007992 */ /* 0x0005ec0000008000 */
[----:B--2---:R-:W2:Y:S01]  /*3d50*/  FENCE.VIEW.ASYNC.S ;  /* 0x00000000000073c6 */ /* 0x004ea20000000000 */
[----:B------:R-:W-:Y:S04]  /*3d60*/  PRMT R0, RZ, 0x654, R0 ;  /* 0x00000654ff007816 */ /* 0x000fe80000000000 */
[----:B--2---:R2:W-:Y:S01]  /*3d70*/  SYNCS.ARRIVE.TRANS64.RED.A1T0 RZ, [R0+URZ], RZ ;  /* 0x000000ff00ff79a7 */ /* 0x0045e200081004ff */
[----:B---3--:R-:W-:Y:S11]  /*3d80*/  LOP3.LUT P3, RZ, R22, 0x1, RZ, 0xc0, !PT ;  /* 0x0000000116ff7812 */ /* 0x008ff6000786c0ff */
[----:B------:R-:W-:Y:S02]  /*3d90*/  @!UPT UIADD3 URZ, UPT, UPT, URZ, URZ, URZ ;  /* 0x000000fffffff290 */ /* 0x000fe4000fffe0ff */
[----:B------:R-:W-:Y:S02]  /*3da0*/  @P3 MOV R11, R20 ;  /* 0x00000014000b3202 */ /* 0x000fe40000000f00 */
[----:B------:R-:W-:Y:S01]  /*3db0*/  @P3 LOP3.LUT R10, R21, 0xffff, RZ, 0xc0, !PT ;  /* 0x0000ffff150a3812 */ /* 0x000fe200078ec0ff */
[----:B--2---:R-:W-:Y:S06]  /*3dc0*/  @!P0 BRA `(.L_x_71) ;  /* 0x0000000000a48947 */ /* 0x004fec0003800000 */
[-C--:B-1----:R-:W-:Y:S01]  /*3dd0*/  IMAD.HI.U32 R0, R19, R7.reuse, RZ ;  /* 0x0000000713007227 */ /* 0x082fe200078e00ff */
[----:B------:R-:W-:Y:S02]  /*3de0*/  ISETP.NE.AND P0, PT, R6, 0x1, PT ;  /* 0x000000010600780c */ /* 0x000fe40003f05270 */
[----:B------:R-:W-:Y:S01]  /*3df0*/  ISETP.NE.AND P2, PT, R40, 0x1, PT ;  /* 0x000000012800780c */ /* 0x000fe20003f45270 */
[----:B----4-:R-:W-:Y:S01]  /*3e00*/  IMAD.HI.U32 R9, R24, R16, RZ ;  /* 0x0000001018097227 */ /* 0x010fe200078e00ff */
[----:B------:R-:W-:Y:S02]  /*3e10*/  SHF.R.U32.HI R0, RZ, R18, R0 ;  /* 0x00000012ff007219 */ /* 0x000fe40000011600 */
[----:B------:R-:W-:Y:S01]  /*3e20*/  ISETP.NE.AND P4, PT, R3, 0x1, PT ;  /* 0x000000010300780c */ /* 0x000fe20003f85270 */
[----:B------:R-:W-:Y:S01]  /*3e30*/  IMAD.HI.U32 R13, R10, R7, RZ ;  /* 0x000000070a0d7227 */ /* 0x000fe200078e00ff */
[----:B------:R-:W-:Y:S02]  /*3e40*/  SHF.R.U32.HI R9, RZ, R17, R9 ;  /* 0x00000011ff097219 */ /* 0x000fe40000011609 */
[----:B------:R-:W-:Y:S01]  /*3e50*/  SEL R0, R19, R0, !P0 ;  /* 0x0000000013007207 */ /* 0x000fe20004000000 */
[----:B------:R-:W-:Y:S01]  /*3e60*/  IMAD.HI.U32 R12, R11, R16, RZ ;  /* 0x000000100b0c7227 */ /* 0x000fe200078e00ff */
[----:B------:R-:W-:Y:S03]  /*3e70*/  SEL R9, R24, R9, !P4 ;  /* 0x0000000918097207 */ /* 0x000fe60006000000 */
[-C--:B------:R-:W-:Y:S01]  /*3e80*/  IMAD.HI.U32 R8, R0, R4.reuse, RZ ;  /* 0x0000000400087227 */ /* 0x080fe200078e00ff */
[----:B------:R-:W-:Y:S03]  /*3e90*/  SHF.R.U32.HI R12, RZ, R17, R12 ;  /* 0x00000011ff0c7219 */ /* 0x000fe6000001160c */
[----:B------:R-:W-:Y:S01]  /*3ea0*/  IMAD.HI.U32 R2, R9, R4, RZ ;  /* 0x0000000409027227 */ /* 0x000fe200078e00ff */
[-C--:B------:R-:W-:Y:S02]  /*3eb0*/  @P2 SHF.R.U32.HI R0, RZ, R5.reuse, R8 ;  /* 0x00000005ff002219 */ /* 0x080fe40000011608 */
[----:B------:R-:W-:Y:S02]  /*3ec0*/  SHF.R.U32.HI R8, RZ, R18, R13 ;  /* 0x00000012ff087219 */ /* 0x000fe4000001160d */
[----:B------:R-:W-:Y:S01]  /*3ed0*/  @P2 SHF.R.U32.HI R9, RZ, R5, R2 ;  /* 0x00000005ff092219 */ /* 0x000fe20000011602 */
[----:B------:R-:W-:Y:S01]  /*3ee0*/  IMAD R0, R40, R0, RZ ;  /* 0x0000000028007224 */ /* 0x000fe200078e02ff */
[----:B------:R-:W-:Y:S02]  /*3ef0*/  SEL R8, R10, R8, !P0 ;  /* 0x000000080a087207 */ /* 0x000fe40004000000 */
[----:B------:R-:W-:Y:S01]  /*3f00*/  SEL R2, R11, R12, !P4 ;  /* 0x0000000c0b027207 */ /* 0x000fe20006000000 */
[----:B------:R-:W-:Y:S01]  /*3f10*/  IMAD R12, R40, R9, RZ ;  /* 0x00000009280c7224 */ /* 0x000fe200078e02ff */
[C---:B------:R-:W-:Y:S01]  /*3f20*/  ISETP.GE.AND P0, PT, R8.reuse, R0, PT ;  /* 0x000000000800720c */ /* 0x040fe20003f06270 */
[----:B------:R-:W-:Y:S03]  /*3f30*/  IMAD.HI.U32 R0, R8, R4, RZ ;  /* 0x0000000408007227 */ /* 0x000fe600078e00ff */
[----:B------:R-:W-:Y:S02]  /*3f40*/  ISETP.GE.OR P0, PT, R2, R12, P0 ;  /* 0x0000000c0200720c */ /* 0x000fe40000706670 */
[-C--:B------:R-:W-:Y:S04]  /*3f50*/  SHF.R.U32.HI R0, RZ, R5.reuse, R0 ;  /* 0x00000005ff007219 */ /* 0x080fe80000011600 */
[----:B------:R-:W-:Y:S05]  /*3f60*/  SEL R13, R8, R0, !P2 ;  /* 0x00000000080d7207 */ /* 0x000fea0005000000 */
[----:B------:R-:W-:Y:S02]  /*3f70*/  IMAD.MOV R12, RZ, RZ, -R13 ;  /* 0x000000ffff0c7224 */ /* 0x000fe400078e0a0d */
[----:B------:R-:W-:Y:S04]  /*3f80*/  @!P0 IMAD.HI.U32 R0, R2, R4, RZ ;  /* 0x0000000402008227 */ /* 0x000fe800078e00ff */
[----:B------:R-:W-:Y:S01]  /*3f90*/  IMAD R12, R40, R12, R8 ;  /* 0x0000000c280c7224 */ /* 0x000fe200078e0208 */
[----:B------:R-:W-:Y:S04]  /*3fa0*/  @!P0 SHF.R.U32.HI R0, RZ, R5, R0 ;  /* 0x00000005ff008219 */ /* 0x000fe80000011600 */
[----:B------:R-:W-:Y:S04]  /*3fb0*/  @!P0 SEL R0, R2, R0, !P2 ;  /* 0x0000000002008207 */ /* 0x000fe80005000000 */
[----:B------:R-:W-:Y:S01]  /*3fc0*/  @!P0 IADD3 R13, PT, PT, R13, -R0, RZ ;  /* 0x800000000d0d8210 */ /* 0x000fe20007ffe0ff */
[----:B------:R-:W-:Y:S01]  /*3fd0*/  @!P0 IMAD R0, R9, R12, R0 ;  /* 0x0000000c09008224 */ /* 0x000fe200078e0200 */
[----:B------:R-:W-:Y:S01]  /*3fe0*/  IADD3 R9, PT, PT, -R8, RZ, RZ ;  /* 0x000000ff08097210 */ /* 0x000fe20007ffe1ff */
[--C-:B------:R-:W-:Y:S02]  /*3ff0*/  IMAD.MOV R12, RZ, RZ, -R2.reuse ;  /* 0x000000ffff0c7224 */ /* 0x100fe400078e0a02 */
[----:B------:R-:W-:Y:S02]  /*4000*/  @!P0 IMAD R8, R13, R40, R2 ;  /* 0x000000280d088224 */ /* 0x000fe400078e0202 */
[----:B------:R-:W-:Y:S02]  /*4010*/  @!P0 IMAD.MOV.U32 R2, RZ, RZ, R0 ;  /* 0x000000ffff028224 */ /* 0x000fe400078e0000 */
[----:B------:R-:W-:Y:S02]  /*4020*/  IMAD R11, R3, R12, R11 ;  /* 0x0000000c030b7224 */ /* 0x000fe400078e020b */
[----:B------:R-:W-:Y:S02]  /*4030*/  IMAD R10, R6, R9, R10 ;  /* 0x00000009060a7224 */ /* 0x000fe400078e020a */
[----:B------:R-:W-:Y:S02]  /*4040*/  IMAD R11, R2, R3, R11 ;  /* 0x00000003020b7224 */ /* 0x000fe400078e020b */
[----:B------:R-:W-:Y:S02]  /*4050*/  IMAD R10, R8, R6, R10 ;  /* 0x00000006080a7224 */ /* 0x000fe400078e020a */
.L_x_71:
[----:B------:R-:W-:Y:S05]  /*4060*/  BRA.U UP1, `(.L_x_72) ;  /* 0x0000000101107547 */ /* 0x000fea000b800000 */
[----:B------:R-:W-:Y:S04]  /*4070*/  MOV R2, UR6 ;  /* 0x0000000600027c02 */ /* 0x000fe80008000f00 */
[----:B------:R-:W-:Y:S04]  /*4080*/  SHF.L.U32 R2, R2, 0x1f, RZ ;  /* 0x0000001f02027819 */ /* 0x000fe800000006ff */
[----:B------:R-:W2:Y:S02]  /*4090*/  SYNCS.PHASECHK.TRANS64.TRYWAIT P0, [UR7+0xa8], R2 ;  /* 0x0000a802ff0075a7 */ /* 0x000ea40008001107 */
[----:B--2---:R-:W-:Y:S05]  /*40a0*/  @!P0 BRA `(.L_x_73) ;  /* 0x0000005400308947 */ /* 0x004fea0003800000 */
.L_x_72:
[----:B------:R-:W-:Y:S02]  /*40b0*/  R2UR UR35, R15 ;  /* 0x000000000f2372ca */ /* 0x000fe400000e0000 */
[----:B------:R-:W-:Y:S02]  /*40c0*/  R2UR UR34, R14 ;  /* 0x000000000e2272ca */ /* 0x000fe400000e0000 */
[----:B------:R-:W-:Y:S02]  /*40d0*/  ISETP.NE.U32.AND P2, PT, RZ, UR4, PT ;  /* 0x00000004ff007c0c */ /* 0x000fe4000bf45070 */
[----:B------:R-:W-:Y:S02]  /*40e0*/  SHF.L.U32 R14, R29, 0x1f, RZ ;  /* 0x0000001f1d0e7819 */ /* 0x000fe400000006ff */
[----:B------:R-:W-:Y:S05]  /*40f0*/  ISETP.NE.AND.EX P2, PT, RZ, UR5, PT, P2 ;  /* 0x00000005ff007c0c */ /* 0x000fea000bf45320 */
[----:B------:R-:W-:Y:S02]  /*4100*/  USHF.L.U32 UR35, UR35, 0x7, URZ ;  /* 0x0000000723237899 */ /* 0x000fe400080006ff */
[----:B------:R-:W-:Y:S01]  /*4110*/  USHF.L.U32 UR34, UR34, 0x7, URZ ;  /* 0x0000000722227899 */ /* 0x000fe200080006ff */
[----:B------:R-:W-:Y:S11]  /*4120*/  BRA.U !UP3, `(.L_x_74) ;  /* 0x000000010b347547 */ /* 0x000ff6000b800000 */
[----:B------:R-:W-:Y:S01]  /*4130*/  UPLOP3.LUT UP0, UPT, UPT, UPT, UP2, 0x80, 0x8 ;  /* 0x000000000008789c */ /* 0x000fe20003f0f020 */
[----:B--2---:R-:W-:Y:S02]  /*4140*/  HFMA2 R0, -RZ, RZ, 0, 5.9604644775390625e-08 ;  /* 0x00000001ff007431 */ /* 0x004fe400000001ff */
[----:B------:R-:W-:Y:S03]  /*4150*/  IMAD.MOV.U32 R88, RZ, RZ, 0x1 ;  /* 0x00000001ff587424 */ /* 0x000fe600078e00ff */
[----:B------:R-:W-:Y:S05]  /*4160*/  PLOP3.LUT P0, PT, PT, PT, UP0, 0x80, 0x8 ;  /* 0x000000000008781c */ /* 0x000fea0003f0f008 */
[----:B------:R-:W2:Y:S01]  /*4170*/  @UP0 LDCU.64 UR10, c[0x0][0x888] ;  /* 0x00011100ff0a07ac */ /* 0x000ea20008000a00 */
[----:B------:R-:W-:Y:S07]  /*4180*/  @UP0 UIMAD UR8, UR36, UR4, URZ ;  /* 0x00000004240802a4 */ /* 0x000fee000f8e02ff */
[----:B------:R-:W-:Y:S01]  /*4190*/  @!P0 PRMT R88, R0, 0x7610, R88 ;  /* 0x0000761000588816 */ /* 0x000fe20000000058 */
[----:B--2---:R-:W-:Y:S03]  /*41a0*/  @UP0 UIMAD.WIDE UR10, UR8, 0x4, UR10 ;  /* 0x00000004080a08a5 */ /* 0x004fe6000f8e020a */
[----:B------:R-:W2:Y:S03]  /*41b0*/  @!UP0 LDCU UR8, c[0x0][0x880] ;  /* 0x00011000ff0887ac */ /* 0x000ea60008000800 */
[----:B------:R-:W-:Y:S01]  /*41c0*/  IMAD.U32 R8, RZ, RZ, UR10 ;  /* 0x0000000aff087e24 */ /* 0x000fe2000f8e00ff */
[----:B------:R-:W-:Y:S05]  /*41d0*/  MOV R9, UR11 ;  /* 0x0000000b00097c02 */ /* 0x000fea0008000f00 */
[----:B-----5:R3:W5:Y:S02]  /*41e0*/  @P0 LDG.E R49, desc[UR46][R8.64] ;  /* 0x0000002e08310981 */ /* 0x020764000c1e1900 */
[----:B--23--:R-:W-:Y:S07]  /*41f0*/  @!P0 IMAD.U32 R49, RZ, RZ, UR8 ;  /* 0x00000008ff318e24 */ /* 0x00cfee000f8e00ff */
.L_x_74:
[----:B-----5:R-:W-:Y:S01]  /*4200*/  @!P2 FSETP.EQ.AND P0, PT, R49, RZ, PT ;  /* 0x000000ff3100a20b */ /* 0x020fe20003f02000 */
[----:B------:R-:W-:Y:S01]  /*4210*/  @!UPT UIADD3 URZ, UPT, UPT, URZ, URZ, URZ ;  /* 0x000000fffffff290 */ /* 0x000fe2000fffe0ff */
[----:B------:R-:W-:Y:S11]  /*4220*/  @!P2 BRA `(.L_x_75) ;  /* 0x000000000014a947 */ /* 0x000ff60003800000 */
[----:B------:R-:W-:Y:S02]  /*4230*/  LOP3.LUT P2, RZ, R88, 0xff, RZ, 0xc0, !PT ;  /* 0x000000ff58ff7812 */ /* 0x000fe4000784c0ff */
[----:B------:R-:W-:Y:S04]  /*4240*/  PLOP3.LUT P0, PT, PT, PT, UP0, 0x80, 0x8 ;  /* 0x000000000008781c */ /* 0x000fe80003f0f008 */
[----:B------:R-:W-:Y:S07]  /*4250*/  PLOP3.LUT P0, PT, P0, PT, PT, 0x8, 0x80 ;  /* 0x000000000080781c */ /* 0x000fee000070e170 */
[----:B------:R-:W-:Y:S11]  /*4260*/  @P2 FSETP.EQ.AND P0, PT, R49, RZ, PT ;  /* 0x000000ff3100220b */ /* 0x000ff60003f02000 */
[----:B------:R-:W-:Y:S02]  /*4270*/  @!UPT UIADD3 URZ, UPT, UPT, URZ, URZ, URZ ;  /* 0x000000fffffff290 */ /* 0x000fe4000fffe0ff */
.L_x_75:
[----:B------:R-:W3:Y:S01]  /*4280*/  SYNCS.PHASECHK.TRANS64.TRYWAIT P2, [UR7+0x80], R14 ;  /* 0x0000800eff0075a7 */ /* 0x000ee20008041107 */
[----:B------:R-:W-:Y:S04]  /*4290*/  ELECT P4, URZ, PT ;  /* 0x0000000000ff782f */ /* 0x000fe80003880000 */
[----:B------:R-:W-:Y:S11]  /*42a0*/  PLOP3.LUT P4, PT, P0, P4, PT, 0xf2, 0x2f ;  /* 0x00000000002f781c */ /* 0x000ff60000789e72 */
[----:B------:R-:W-:Y:S02]  /*42b0*/  @!UPT UIADD3 URZ, UPT, UPT, URZ, URZ, URZ ;  /* 0x000000fffffff290 */ /* 0x000fe4000fffe0ff */
[----:B-1----:R-:W-:Y:S05]  /*42c0*/  @!P4 IADD3 R8, P0, PT, R30, 0x580, RZ ;  /* 0x000005801e08c810 */ /* 0x002fea0007f1e0ff */
[----:B--2---:R-:W-:Y:S01]  /*42d0*/  @!P4 IMAD.X R2, RZ, RZ, R31, P0 ;  /* 0x000000ffff02c224 */ /* 0x004fe200000e061f */
[----:B---3--:R-:W-:Y:S07]  /*42e0*/  @!P2 BRA `(.L_x_76) ;  /* 0x0000005000b8a947 */ /* 0x008fee0003800000 */
.L_x_167:
[----:B------:R-:W-:Y:S01]  /*42f0*/  @!P4 R2UR UR8, R2 ;  /* 0x000000000208c2ca */ /* 0x000fe200000e0000 */
[----:B------:R-:W-:Y:S01]  /*4300*/  VOTEU.ALL UP1, P4 ;  /* 0x0000000000ff7886 */ /* 0x000fe20002020000 */
[----:B------:R-:W-:Y:S01]  /*4310*/  @!P4 R2UR UR9, R8 ;  /* 0x000000000809c2ca */ /* 0x000fe200000e0000 */
[----:B-1----:R-:W-:Y:S01]  /*4320*/  @!P4 IMAD.MOV.U32 R0, RZ, RZ, 0x2000 ;  /* 0x00002000ff00c424 */ /* 0x002fe200078e00ff */
[----:B------:R-:W-:Y:S01]  /*4330*/  UMOV UR10, 0x0 ;  /* 0x00000000000a7882 */ /* 0x000fe20000000000 */
[----:B------:R-:W-:Y:S01]  /*4340*/  UMOV UR11, 0x10000000 ;  /* 0x10000000000b7882 */ /* 0x000fe20000000000 */
[----:B------:R-:W-:Y:S01]  /*4350*/  @!UP1 UIADD3 UR32, UPT, UPT, UR7, 0x200, URZ ;  /* 0x0000020007209890 */ /* 0x000fe2000fffe0ff */
[----:B------:R-:W-:Y:S06]  /*4360*/  VOTEU.ALL UP1, P4 ;  /* 0x0000000000ff7886 */ /* 0x000fec0002020000 */
[----:B------:R-:W-:Y:S01]  /*4370*/  IMAD.U32 R9, RZ, RZ, UR8 ;  /* 0x00000008ff097e24 */ /* 0x000fe2000f8e00ff */
[----:B------:R-:W-:Y:S01]  /*4380*/  UPRMT UR8, UR37, 0x654, UR33 ;  /* 0x0000065425087896 */ /* 0x000fe20008000021 */
[----:B------:R-:W-:Y:S03]  /*4390*/  IMAD.U32 R8, RZ, RZ, UR9 ;  /* 0x00000009ff087e24 */ /* 0x000fe6000f8e00ff */
[----:B------:R-:W-:Y:S02]  /*43a0*/  @!P4 R2UR UR15, R9 ;  /* 0x00000000090fc2ca */ /* 0x000fe400000e0000 */
[----:B------:R-:W-:Y:S02]  /*43b0*/  @!P4 R2UR UR14, R8 ;  /* 0x00000000080ec2ca */ /* 0x000fe400000e0000 */
[----:B------:R-:W-:Y:S05]  /*43c0*/  @!P4 IADD3 R8, P0, PT, R30, 0x580, RZ ;  /* 0x000005801e08c810 */ /* 0x000fea0007f1e0ff */
[----:B------:R-:W-:Y:S06]  /*43d0*/  @!P4 IMAD.X R2, RZ, RZ, R31, P0 ;  /* 0x000000ffff02c224 */ /* 0x000fec00000e061f */
[----:B------:R1:W-:Y:S01]  /*43e0*/  @!UP1 UTMALDG.3D [UR32], [UR14], desc[UR10] ;  /* 0x00000a200e0095b4 */ /* 0x0003e20008011000 */
[----:B------:R1:W-:Y:S01]  /*43f0*/  @!P4 SYNCS.ARRIVE.TRANS64.RED.A0TR RZ, [UR7+0x60], R0 ;  /* 0x00006000ffffc9a7 */ /* 0x0003e20008300407 */
[----:B------:R-:W-:Y:S01]  /*4400*/  SYNCS.ARRIVE.TRANS64.RED.A1T0 RZ, [UR8], RZ ;  /* 0x000000ffffff79a7 */ /* 0x000fe20008100408 */
[----:B------:R-:W2:Y:S02]  /*4410*/  SYNCS.PHASECHK.TRANS64.TRYWAIT P2, [UR7+0x88], R14 ;  /* 0x0000880eff0075a7 */ /* 0x000ea40008041107 */
[----:B-12---:R-:W-:Y:S05]  /*4420*/  @!P2 BRA `(.L_x_77) ;  /* 0x000000500080a947 */ /* 0x006fea0003800000 */
.L_x_169:
[----:B------:R-:W-:Y:S01]  /*4430*/  @!P4 R2UR UR8, R2 ;  /* 0x000000000208c2ca */ /* 0x000fe200000e0000 */
[----:B------:R-:W-:Y:S01]  /*4440*/  VOTEU.ALL UP1, P4 ;  /* 0x0000000000ff7886 */ /* 0x000fe20002020000 */
[----:B------:R-:W-:Y:S01]  /*4450*/  @!P4 R2UR UR9, R8 ;  /* 0x000000000809c2ca */ /* 0x000fe200000e0000 */
[----:B-1----:R-:W-:Y:S01]  /*4460*/  @!P4 IMAD.MOV.U32 R0, RZ, RZ, 0x2000 ;  /* 0x00002000ff00c424 */ /* 0x002fe200078e00ff */
[----:B------:R-:W-:Y:S01]  /*4470*/  UMOV UR10, 0x0 ;  /* 0x00000000000a7882 */ /* 0x000fe20000000000 */
[----:B------:R-:W-:Y:S01]  /*4480*/  UMOV UR11, 0x10000000 ;  /* 0x10000000000b7882 */ /* 0x000fe20000000000 */
[----:B------:R-:W-:Y:S02]  /*4490*/  @!UP1 UIADD3 UR26, UPT, UPT, UR34, 0x20, URZ ;  /* 0x00000020221a9890 */ /* 0x000fe4000fffe0ff */
[----:B------:R-:W-:Y:S01]  /*44a0*/  @!UP1 UIADD3 UR24, UPT, UPT, UR7, 0x2200, URZ ;  /* 0x0000220007189890 */ /* 0x000fe2000fffe0ff */
[----:B------:R-:W-:Y:S01]  /*44b0*/  VOTEU.ALL UP1, P4 ;  /* 0x0000000000ff7886 */ /* 0x000fe20002020000 */
[----:B------:R-:W-:Y:S01]  /*44c0*/  UMOV UR27, UR35 ;  /* 0x00000023001b7c82 */ /* 0x000fe20008000000 */
[----:B------:R-:W-:Y:S02]  /*44d0*/  UMOV UR28, UR36 ;  /* 0x00000024001c7c82 */ /* 0x000fe40008000000 */
        /* <DEDUP_REMOVED lines=12> */
.L_x_171:
[----:B------:R-:W2:Y:S01]  /*45a0*/  LDC.64 R12, c[0x0][0xb18] ;  /* 0x0002c600ff0c7b82 */ /* 0x000ea20000000a00 */
[----:B------:R-:W-:Y:S01]  /*45b0*/  @!P4 R2UR UR8, R2 ;  /* 0x000000000208c2ca */ /* 0x000fe200000e0000 */
[----:B------:R-:W-:Y:S01]  /*45c0*/  VOTEU.ALL UP1, P4 ;  /* 0x0000000000ff7886 */ /* 0x000fe20002020000 */
[----:B------:R-:W-:Y:S01]  /*45d0*/  @!P4 R2UR UR9, R8 ;  /* 0x000000000809c2ca */ /* 0x000fe200000e0000 */
[----:B-1----:R-:W-:Y:S01]  /*45e0*/  @!P4 IMAD.MOV.U32 R0, RZ, RZ, 0x2000 ;  /* 0x00002000ff00c424 */ /* 0x002fe200078e00ff */
[----:B------:R-:W-:Y:S03]  /*45f0*/  UMOV UR10, 0x0 ;  /* 0x00000000000a7882 */ /* 0x000fe60000000000 */
[----:B------:R-:W1:Y:S01]  /*4600*/  @!P1 LDC R2, c[0x0][0xb0c] ;  /* 0x0002c300ff029b82 */ /* 0x000e620000000800 */
[----:B------:R-:W-:Y:S01]  /*4610*/  @!UP1 UIADD3 UR18, UPT, UPT, UR34, 0x40, URZ ;  /* 0x0000004022129890 */ /* 0x000fe2000fffe0ff */
[----:B------:R-:W-:Y:S01]  /*4620*/  @P3 SHF.R.U32.HI R26, RZ, 0x10, R21 ;  /* 0x00000010ff1a3819 */ /* 0x000fe20000011615 */
[----:B------:R-:W-:Y:S01]  /*4630*/  @!UP1 UIADD3 UR16, UPT, UPT, UR7, 0x4200, URZ ;  /* 0x0000420007109890 */ /* 0x000fe2000fffe0ff */
[----:B------:R-:W-:Y:S01]  /*4640*/  VIADD R28, R28, 0x1 ;  /* 0x000000011c1c7836 */ /* 0x000fe20000000000 */
[----:B------:R-:W-:Y:S01]  /*4650*/  VOTEU.ALL UP1, P4 ;  /* 0x0000000000ff7886 */ /* 0x000fe20002020000 */
[----:B------:R-:W-:Y:S01]  /*4660*/  UMOV UR11, 0x10000000 ;  /* 0x10000000000b7882 */ /* 0x000fe20000000000 */
[----:B------:R-:W-:Y:S01]  /*4670*/  UMOV UR19, UR35 ;  /* 0x0000002300137c82 */ /* 0x000fe20008000000 */
[----:B------:R-:W-:Y:S01]  /*4680*/  IMAD.U32 R9, RZ, RZ, UR8 ;  /* 0x00000008ff097e24 */ /* 0x000fe2000f8e00ff */
[----:B------:R-:W-:Y:S01]  /*4690*/  UMOV UR20, UR36 ;  /* 0x0000002400147c82 */ /* 0x000fe20008000000 */
[----:B------:R-:W-:Y:S01]  /*46a0*/  IMAD.U32 R8, RZ, RZ, UR9 ;  /* 0x00000009ff087e24 */ /* 0x000fe2000f8e00ff */
[----:B------:R-:W-:Y:S02]  /*46b0*/  UPRMT UR8, UR37, 0x654, UR17 ;  /* 0x0000065425087896 */ /* 0x000fe40008000011 */
[----:B------:R-:W-:Y:S02]  /*46c0*/  @!P4 R2UR UR15, R9 ;  /* 0x00000000090fc2ca */ /* 0x000fe400000e0000 */
[----:B------:R-:W-:Y:S02]  /*46d0*/  @!P4 R2UR UR14, R8 ;  /* 0x00000000080ec2ca */ /* 0x000fe400000e0000 */
[----:B------:R-:W3:Y:S11]  /*46e0*/  LDC.64 R8, c[0x0][0xb10] ;  /* 0x0002c400ff087b82 */ /* 0x000ef60000000a00 */
[----:B------:R1:W-:Y:S01]  /*46f0*/  @!UP1 UTMALDG.3D [UR16], [UR14], desc[UR10] ;  /* 0x00000a100e0095b4 */ /* 0x0003e20008011000 */
[----:B------:R5:W-:Y:S01]  /*4700*/  @!P4 SYNCS.ARRIVE.TRANS64.RED.A0TR RZ, [UR7+0x70], R0 ;  /* 0x00007000ffffc9a7 */ /* 0x000be20008300407 */
[C---:B---3--:R-:W-:Y:S01]  /*4710*/  @!P1 IMAD.HI.U32 R8, R11.reuse, R8, RZ ;  /* 0x000000080b089227 */ /* 0x048fe200078e00ff */
[----:B--2---:R-:W-:Y:S02]  /*4720*/  @!P1 ISETP.NE.AND P0, PT, R12, 0x1, PT ;  /* 0x000000010c00980c */ /* 0x004fe40003f05270 */
[----:B-1----:R-:W-:Y:S01]  /*4730*/  @!P1 ISETP.NE.AND P2, PT, R2, 0x1, PT ;  /* 0x000000010200980c */ /* 0x002fe20003f45270 */
[----:B------:R-:W-:Y:S01]  /*4740*/  SYNCS.ARRIVE.TRANS64.RED.A1T0 RZ, [UR8], RZ ;  /* 0x000000ffffff79a7 */ /* 0x000fe20008100408 */
[C---:B------:R-:W-:Y:S01]  /*4750*/  @!P1 IMAD.HI.U32 R13, R10.reuse, R13, RZ ;  /* 0x0000000d0a0d9227 */ /* 0x040fe200078e00ff */
[----:B------:R-:W-:Y:S04]  /*4760*/  @!P1 SHF.R.U32.HI R8, RZ, R9, R8 ;  /* 0x00000009ff089219 */ /* 0x000fe80000011608 */
[----:B------:R-:W-:Y:S01]  /*4770*/  @!P1 SEL R8, R11, R8, !P2 ;  /* 0x000000080b089207 */ /* 0x000fe20005000000 */
[----:B------:R-:W1:Y:S01]  /*4780*/  SYNCS.PHASECHK.TRANS64.TRYWAIT P5, [UR7+0x98], R14 ;  /* 0x0000980eff0075a7 */ /* 0x000e6200080a1107 */
[----:B-----5:R-:W2:Y:S02]  /*4790*/  @!P1 LDC R0, c[0x0][0xb20] ;  /* 0x0002c800ff009b82 */ /* 0x020ea40000000800 */
[----:B--2---:R-:W-:Y:S04]  /*47a0*/  @!P1 SHF.R.U32.HI R0, RZ, R0, R13 ;  /* 0x00000000ff009219 */ /* 0x004fe8000001160d */
[----:B------:R-:W-:Y:S05]  /*47b0*/  @!P1 SEL R9, R10, R0, !P0 ;  /* 0x000000000a099207 */ /* 0x000fea0004000000 */
[----:B------:R-:W-:Y:S02]  /*47c0*/  @!P1 IMAD.IADD R0, R9, 0x1, -R8 ;  /* 0x0000000109009824 */ /* 0x000fe400078e0a08 */
[----:B------:R-:W-:Y:S02]  /*47d0*/  @!P1 IMAD.IADD R8, R8, 0x1, -R9 ;  /* 0x0000000108089824 */ /* 0x000fe400078e0a09 */
[----:B------:R-:W-:Y:S02]  /*47e0*/  @!P1 IMAD R11, R0, R2, R11 ;  /* 0x00000002000b9224 */ /* 0x000fe400078e020b */
[----:B------:R-:W-:Y:S01]  /*47f0*/  @!P1 IMAD R10, R8, R12, R10 ;  /* 0x0000000c080a9224 */ /* 0x000fe200078e020a */
[----:B-1----:R-:W-:Y:S06]  /*4800*/  @!P5 BRA `(.L_x_79) ;  /* 0x0000004c00b8d947 */ /* 0x002fec0003800000 */
.L_x_173:
[----:B------:R-:W-:Y:S01]  /*4810*/  @!P4 IADD3 R2, P0, PT, R30, 0x580, RZ ;  /* 0x000005801e02c810 */ /* 0x000fe20007f1e0ff */
[----:B------:R-:W-:Y:S01]  /*4820*/  VOTEU.ALL UP1, P4 ;  /* 0x0000000000ff7886 */ /* 0x000fe20002020000 */
[----:B------:R-:W-:Y:S01]  /*4830*/  UMOV UR18, 0x0 ;  /* 0x0000000000127882 */ /* 0x000fe20000000000 */
[----:B------:R-:W-:Y:S01]  /*4840*/  UMOV UR19, 0x10000000 ;  /* 0x1000000000137882 */ /* 0x000fe20000000000 */
[----:B------:R-:W-:Y:S01]  /*4850*/  @!P4 R2UR UR9, R2 ;  /* 0x000000000209c2ca */ /* 0x000fe200000e0000 */
[----:B-1----:R-:W-:Y:S01]  /*4860*/  @!P4 IMAD.X R0, RZ, RZ, R31, P0 ;  /* 0x000000ffff00c224 */ /* 0x002fe200000e061f */
[----:B------:R-:W-:Y:S01]  /*4870*/  @!UP1 UIADD3 UR10, UPT, UPT, UR34, 0x60, URZ ;  /* 0x00000060220a9890 */ /* 0x000fe2000fffe0ff */
[----:B------:R-:W-:Y:S01]  /*4880*/  ISETP.NE.AND P0, PT, R28, 0x2, PT ;  /* 0x000000021c00780c */ /* 0x000fe20003f05270 */
[----:B------:R-:W-:Y:S01]  /*4890*/  UMOV UR11, UR35 ;  /* 0x00000023000b7c82 */ /* 0x000fe20008000000 */
[----:B------:R-:W-:Y:S01]  /*48a0*/  UMOV UR12, UR36 ;  /* 0x00000024000c7c82 */ /* 0x000fe20008000000 */
[----:B------:R-:W-:Y:S01]  /*48b0*/  @!P4 R2UR UR8, R0 ;  /* 0x000000000008c2ca */ /* 0x000fe200000e0000 */
[----:B------:R-:W-:Y:S01]  /*48c0*/  IMAD.IADD R14, R10, 0x1, R86 ;  /* 0x000000010a0e7824 */ /* 0x000fe200078e0256 */
[----:B------:R-:W-:Y:S01]  /*48d0*/  @P3 R2UR UR36, R26 ;  /* 0x000000001a2432ca */ /* 0x000fe200000e0000 */
[----:B------:R-:W-:Y:S01]  /*48e0*/  IMAD.IADD R15, R11, 0x1, R87 ;  /* 0x000000010b0f7824 */ /* 0x000fe200078e0257 */
[----:B------:R-:W-:Y:S02]  /*48f0*/  SEL R0, RZ, 0x1, P0 ;  /* 0x00000001ff007807 */ /* 0x000fe40000000000 */
[----:B------:R-:W-:Y:S01]  /*4900*/  LOP3.LUT R29, R29, 0x1, RZ, 0x3c, !PT ;  /* 0x000000011d1d7812 */ /* 0x000fe200078e3cff */
[----:B------:R-:W-:Y:S01]  /*4910*/  IMAD.U32 R8, RZ, RZ, UR9 ;  /* 0x00000009ff087e24 */ /* 0x000fe2000f8e00ff */
[----:B------:R-:W-:Y:S01]  /*4920*/  @!UP1 UIADD3 UR9, UPT, UPT, UR7, 0x78, URZ ;  /* 0x0000007807099890 */ /* 0x000fe2000fffe0ff */
[----:B------:R-:W-:Y:S02]  /*4930*/  LOP3.LUT R27, R27, R0, RZ, 0x3c, !PT ;  /* 0x000000001b1b7212 */ /* 0x000fe400078e3cff */
[----:B------:R-:W-:Y:S02]  /*4940*/  SEL R28, R28, RZ, P0 ;  /* 0x000000ff1c1c7207 */ /* 0x000fe40000000000 */
[----:B------:R-:W-:Y:S01]  /*4950*/  IMAD.U32 R9, RZ, RZ, UR8 ;  /* 0x00000008ff097e24 */ /* 0x000fe2000f8e00ff */
[----:B------:R-:W-:Y:S01]  /*4960*/  @!P4 R2UR UR14, R8 ;  /* 0x00000000080ec2ca */ /* 0x000fe200000e0000 */
[----:B------:R-:W-:Y:S01]  /*4970*/  @!UP1 UIADD3 UR8, UPT, UPT, UR7, 0x6200, URZ ;  /* 0x0000620007089890 */ /* 0x000fe2000fffe0ff */
[----:B------:R-:W-:Y:S02]  /*4980*/  VOTEU.ALL UP1, P4 ;  /* 0x0000000000ff7886 */ /* 0x000fe40002020000 */
[----:B------:R-:W-:Y:S11]  /*4990*/  @!P4 R2UR UR15, R9 ;  /* 0x00000000090fc2ca */ /* 0x000ff600000e0000 */
[----:B------:R-:W-:Y:S02]  /*49a0*/  @!UPT UIADD3 URZ, UPT, UPT, URZ, URZ, URZ ;  /* 0x000000fffffff290 */ /* 0x000fe4000fffe0ff */
[----:B------:R2:W-:Y:S01]  /*49b0*/  @!UP1 UTMALDG.3D [UR8], [UR14], desc[UR18] ;  /* 0x000012080e0095b4 */ /* 0x0005e20008011000 */
[----:B------:R2:W-:Y:S01]  /*49c0*/  @!P4 SYNCS.ARRIVE.TRANS64.RED.A0TR RZ, [UR7+0x78], R25 ;  /* 0x00007819ffffc9a7 */ /* 0x0005e20008300407 */
[----:B------:R-:W-:Y:S01]  /*49d0*/  UPLOP3.LUT UP1, UPT, UPT, UPT, UPT, 0x80, 0x8 ;  /* 0x000000000008789c */ /* 0x000fe20003f2f070 */
[----:B------:R-:W-:Y:S01]  /*49e0*/  SYNCS.ARRIVE.TRANS64.RED.A1T0 RZ, [UR13], RZ ;  /* 0x000000ffffff79a7 */ /* 0x000fe2000810040d */
[----:B------:R-:W-:Y:S09]  /*49f0*/  @P3 BRA `(.L_x_80) ;  /* 0xfffffff000a03947 */ /* 0x000ff2000383ffff */
[----:B------:R-:W-:-:S04]  /*4a00*/  SHF.L.U32 R2, R29, 0x1f, RZ ;  /* 0x0000001f1d027819 */ /* 0x000fc800000006ff */
[----:B------:R-:W1:Y:S02]  /*4a10*/  SYNCS.PHASECHK.TRANS64.TRYWAIT P0, [UR7+0x80], R2 ;  /* 0x00008002ff0075a7 */ /* 0x000e640008001107 */
[----:B-1----:R-:W-:Y:S05]  /*4a20*/  @!P0 BRA `(.L_x_81) ;  /* 0x0000004c00488947 */ /* 0x002fea0003800000 */
.L_x_175:
[----:B------:R-:W3:Y:S02]  /*4a30*/  SYNCS.PHASECHK.TRANS64.TRYWAIT P0, [UR7+0x88], R2 ;  /* 0x00008802ff0075a7 */ /* 0x000ee40008001107 */
[----:B---3--:R-:W-:Y:S05]  /*4a40*/  @!P0 BRA `(.L_x_82) ;  /* 0x0000004c00588947 */ /* 0x008fea0003800000 */
.L_x_177:
[----:B------:R-:W3:Y:S02]  /*4a50*/  SYNCS.PHASECHK.TRANS64.TRYWAIT P0, [UR7+0x90], R2 ;  /* 0x00009002ff0075a7 */ /* 0x000ee40008001107 */
[----:B---3--:R-:W-:Y:S05]  /*4a60*/  @!P0 BRA `(.L_x_83) ;  /* 0x0000004c00688947 */ /* 0x008fea0003800000 */
.L_x_179:
[----:B-1----:R-:W-:-:S07]  /*4a70*/  MOV R0, UR7 ;  /* 0x0000000700007c02 */ /* 0x002fce0008000f00 */
.L_x_84:
[----:B-1----:R-:W-:-:S04]  /*4a80*/  SHF.L.U32 R2, R29, 0x1f, RZ ;  /* 0x0000001f1d027819 */ /* 0x002fc800000006ff */
[----:B------:R1:W3:Y:S03]  /*4a90*/  SYNCS.PHASECHK.TRANS64.TRYWAIT P0, [R0+URZ+0x98], R2 ;  /* 0x00009802000075a7 */ /* 0x0002e600080011ff */
[----:B---3--:R-:W-:Y:S05]  /*4aa0*/  @!P0 NANOSLEEP.SYNCS 0x989680 ;  /* 0x009896800000895d */ /* 0x008fea0003900000 */
[----:B------:R-:W3:Y:S02]  /*4ab0*/  @!P0 SYNCS.PHASECHK.TRANS64 P0, [R0+URZ+0x98], R2 ;  /* 0x00009802000085a7 */ /* 0x000ee400080010ff */
[----:B--23--:R-:W-:Y:S05]  /*4ac0*/  @P0 EXIT ;  /* 0x000000000000094d */ /* 0x00cfea0003800000 */
[----:B------:R-:W-:Y:S05]  /*4ad0*/  BRA `(.L_x_84) ;  /* 0xfffffffc00e87947 */ /* 0x000fea000383ffff */
.L_x_69:
[----:B------:R-:W-:-:S06]  /*4ae0*/  UISETP.GE.AND UP1, UPT, UR8, 0x4, UPT ;  /* 0x000000040800788c */ /* 0x000fcc000bf26270 */
[----:B------:R-:W-:-:S13]  /*4af0*/  PLOP3.LUT P0, PT, PT, PT, UP1, 0x80, 0x8 ;  /* 0x000000000008781c */ /* 0x000fda0003f0f018 */
[----:B------:R-:W-:Y:S05]  /*4b00*/  @!P0 EXIT ;  /* 0x000000000000894d */ /* 0x000fea0003800000 */
[----:B------:R-:W-:Y:S01]  /*4b10*/  BAR.SYNC.DEFER_BLOCKING 0x6, 0xa0 ;  /* 0x0182800000007b1d */ /* 0x000fe20000010000 */
[C---:B------:R-:W-:Y:S01]  /*4b20*/  IMAD.SHL.U32 R2, R101.reuse, 0x20, RZ ;  /* 0x0000002065027824 */ /* 0x040fe200078e00ff */
[C---:B------:R-:W-:Y:S01]  /*4b30*/  SHF.L.U32 R46, R101.reuse, 0x10, RZ ;  /* 0x00000010652e7819 */ /* 0x040fe200000006ff */
[C---:B------:R-:W-:Y:S01]  /*4b40*/  IMAD.SHL.U32 R100, R101.reuse, 0x4, RZ ;  /* 0x0000000465647824 */ /* 0x040fe200078e00ff */
[C---:B------:R-:W-:Y:S01]  /*4b50*/  LOP3.LUT R102, R101.reuse, 0x60, RZ, 0xc0, !PT ;  /* 0x0000006065667812 */ /* 0x040fe200078ec0ff */
[----:B------:R-:W-:Y:S01]  /*4b60*/  HFMA2 R97, -RZ, RZ, 0, 5.9604644775390625e-08 ;  /* 0x00000001ff617431 */ /* 0x000fe200000001ff */
[----:B------:R-:W-:Y:S02]  /*4b70*/  UMOV UR48, 0x400 ;  /* 0x0000040000307882 */ /* 0x000fe40000000000 */
[----:B------:R-:W1:Y:S01]  /*4b80*/  LDC R91, c[0x0][0x370] ;  /* 0x0000dc00ff5b7b82 */ /* 0x000e620000000800 */
[----:B------:R-:W-:Y:S01]  /*4b90*/  ULEA UR48, UR37, UR48, 0x18 ;  /* 0x0000003025307291 */ /* 0x000fe2000f8ec0ff */
[----:B------:R-:W-:Y:S01]  /*4ba0*/  LOP3.LUT R3, R2, 0xc0, RZ, 0xc0, !PT ;  /* 0x000000c002037812 */ /* 0x000fe200078ec0ff */
[----:B------:R-:W-:Y:S01]  /*4bb0*/  HFMA2 R95, -RZ, RZ, 0, 0 ;  /* 0x00000000ff5f7431 */ /* 0x000fe200000001ff */
[----:B------:R-:W-:Y:S01]  /*4bc0*/  LOP3.LUT R99, R101, 0x2, RZ, 0xc0, !PT ;  /* 0x0000000265637812 */ /* 0x000fe200078ec0ff */
[----:B------:R-:W-:Y:S01]  /*4bd0*/  UIADD3 UR4, UPT, UPT, UR48, 0x200, URZ ;  /* 0x0000020030047890 */ /* 0x000fe2000fffe0ff */
[----:B------:R-:W-:Y:S01]  /*4be0*/  LOP3.LUT R100, R3, 0x18, R100, 0xf8, !PT ;  /* 0x0000001803647812 */ /* 0x000fe200078ef864 */
[----:B------:R-:W-:Y:S01]  /*4bf0*/  IMAD.MOV.U32 R45, RZ, RZ, RZ ;  /* 0x000000ffff2d7224 */ /* 0x000fe200078e00ff */
[----:B------:R-:W2:Y:S01]  /*4c00*/  LDC R42, c[0x0][0xb0c] ;  /* 0x0002c300ff2a7b82 */ /* 0x000ea20000000800 */
[----:B------:R-:W-:Y:S01]  /*4c10*/  LOP3.LUT R46, R46, 0x600000, RZ, 0xc0, !PT ;  /* 0x006000002e2e7812 */ /* 0x000fe200078ec0ff */
[----:B------:R-:W-:Y:S01]  /*4c20*/  IMAD.MOV.U32 R105, RZ, RZ, RZ ;  /* 0x000000ffff697224 */ /* 0x000fe200078e00ff */
[----:B------:R-:W-:Y:S01]  /*4c30*/  LOP3.LUT R100, R100, 0xf20, R2, 0xf8, !PT ;  /* 0x00000f2064647812 */ /* 0x000fe200078ef802 */
[----:B------:R-:W-:Y:S01]  /*4c40*/  IMAD.U32 R93, RZ, RZ, UR4 ;  /* 0x00000004ff5d7e24 */ /* 0x000fe2000f8e00ff */
[----:B------:R-:W-:Y:S01]  /*4c50*/  LOP3.LUT R101, R101, 0x4, RZ, 0xc0, !PT ;  /* 0x0000000465657812 */ /* 0x000fe200078ec0ff */
[----:B------:R-:W4:Y:S01]  /*4c60*/  LDCU.64 UR52, c[0x0][0x348] ;  /* 0x00006900ff3477ac */ /* 0x000f220008000a00 */
[----:B------:R-:W-:Y:S01]  /*4c70*/  MOV R96, RZ ;  /* 0x000000ff00607202 */ /* 0x000fe20000000f00 */
[----:B------:R-:W1:Y:S01]  /*4c80*/  LDC R89, c[0x0][0xb20] ;  /* 0x0002c800ff597b82 */ /* 0x000e620000000800 */
[----:B------:R-:W3:Y:S01]  /*4c90*/  LDS R0, [UR48+0x160] ;  /* 0x00016030ff007984 */ /* 0x000ee20008000800 */
[----:B------:R-:W-:Y:S01]  /*4ca0*/  IMAD R100, R100, 0x2, R93 ;  /* 0x0000000264647824 */ /* 0x000fe200078e025d */
[----:B------:R-:W1:Y:S03]  /*4cb0*/  LDCU.64 UR38, c[0x0][0x888] ;  /* 0x00011100ff2677ac */ /* 0x000e660008000a00 */
[--C-:B------:R-:W-:Y:S01]  /*4cc0*/  IMAD R99, R99, -0x10, R100.reuse ;  /* 0xfffffff063637824 */ /* 0x100fe200078e0264 */
[----:B------:R-:W1:Y:S01]  /*4cd0*/  LDCU.64 UR44, c[0x0][0x890] ;  /* 0x00011200ff2c77ac */ /* 0x000e620008000a00 */
[----:B------:R-:W1:Y:S01]  /*4ce0*/  LDC R41, c[0x0][0xb30] ;  /* 0x0002cc00ff297b82 */ /* 0x000e620000000800 */
[----:B------:R-:W-:Y:S01]  /*4cf0*/  IMAD R98, R101, -0x10, R100 ;  /* 0xfffffff065627824 */ /* 0x000fe200078e0264 */
[----:B------:R-:W-:Y:S01]  /*4d00*/  UMOV UR49, URZ ;  /* 0x000000ff00317c82 */ /* 0x000fe20008000000 */
[----:B------:R-:W-:-:S05]  /*4d10*/  UMOV UR51, URZ ;  /* 0x000000ff00337c82 */ /* 0x000fca0008000000 */
[----:B------:R-:W1:Y:S08]  /*4d20*/  LDC.64 R84, c[0x0][0xb10] ;  /* 0x0002c400ff547b82 */ /* 0x000e700000000a00 */
[----:B------:R-:W1:Y:S08]  /*4d30*/  LDC.64 R38, c[0x0][0xb18] ;  /* 0x0002c600ff267b82 */ /* 0x000e700000000a00 */
[----:B------:R-:W1:Y:S08]  /*4d40*/  LDC.64 R36, c[0x0][0xb28] ;  /* 0x0002ca00ff247b82 */ /* 0x000e700000000a00 */
[----:B------:R-:W1:Y:S01]  /*4d50*/  LDC.64 R82, c[0x0][0x8b0] ;  /* 0x00022c00ff527b82 */ /* 0x000e620000000a00 */
[----:B---3--:R-:W-:-:S07]  /*4d60*/  IMAD.IADD R46, R0, 0x1, R46 ;  /* 0x00000001002e7824 */ /* 0x008fce00078e022e */
[----:B------:R-:W3:Y:S08]  /*4d70*/  LDC.64 R80, c[0x0][0x8a8] ;  /* 0x00022a00ff507b82 */ /* 0x000ef00000000a00 */
[----:B--2-4-:R-:W1:Y:S02]  /*4d80*/  LDC R90, c[0x0][0x374] ;  /* 0x0000dd00ff5a7b82 */ /* 0x014e640000000800 */
.L_x_128:
[----:B------:R-:W-:Y:S02]  /*4d90*/  LEA R0, R105, UR48, 0x3 ;  /* 0x0000003069007c11 */ /* 0x000fe4000f8e18ff */
[----:B------:R-:W-:Y:S02]  /*4da0*/  SHF.L.U32 R2, R95, 0x1f, RZ ;  /* 0x0000001f5f027819 */ /* 0x000fe400000006ff */
[----:B-1----:R-:W-:Y:S02]  /*4db0*/  LEA R16, R105, UR48, 0x4 ;  /* 0x0000003069107c11 */ /* 0x002fe4000f8e20ff */
[----:B------:R-:W2:Y:S02]  /*4dc0*/  SYNCS.PHASECHK.TRANS64.TRYWAIT P0, [R0+URZ+0xb0], R2 ;  /* 0x0000b002000075a7 */ /* 0x000ea400080011ff */
[----:B--23--:R-:W-:Y:S05]  /*4dd0*/  @!P0 BRA `(.L_x_85) ;  /* 0x0000004800a48947 */ /* 0x00cfea0003800000 */
.L_x_180:
[----:B------:R-:W4:Y:S01]  /*4de0*/  LDC.64 R10, c[0x0][0xb10] ;  /* 0x0002c400ff0a7b82 */ /* 0x000f220000000a00 */
[----:B------:R-:W3:Y:S01]  /*4df0*/  LDS.128 R16, [R16+0x140] ;  /* 0x0001400010107984 */ /* 0x000ee20000000c00 */
[----:B-1----:R-:W-:Y:S01]  /*4e00*/  ISETP.NE.AND P1, PT, R41, 0x1, PT ;  /* 0x000000012900780c */ /* 0x002fe20003f25270 */
[----:B--2---:R-:W-:Y:S01]  /*4e10*/  VIADD R0, R0, 0xc0 ;  /* 0x000000c000007836 */ /* 0x004fe20000000000 */
[----:B------:R-:W-:Y:S04]  /*4e20*/  ISETP.GE.AND P0, PT, R40, 0x1, PT ;  /* 0x000000012800780c */ /* 0x000fe80003f06270 */
[----:B------:R-:W1:Y:S01]  /*4e30*/  LDC.64 R8, c[0x0][0xb18] ;  /* 0x0002c600ff087b82 */ /* 0x000e620000000a00 */
[----:B------:R-:W-:Y:S01]  /*4e40*/  PRMT R0, RZ, 0x654, R0 ;  /* 0x00000654ff007816 */ /* 0x000fe20000000000 */
[----:B------:R-:W-:Y:S01]  /*4e50*/  @!PT LDS RZ, [RZ] ;  /* 0x00000000fffff984 */ /* 0x000fe20000000800 */
[----:B------:R-:W-:Y:S01]  /*4e60*/  @!PT LDS RZ, [RZ] ;  /* 0x00000000fffff984 */ /* 0x000fe20000000800 */
[----:B------:R-:W-:Y:S01]  /*4e70*/  @!PT LDS RZ, [RZ] ;  /* 0x00000000fffff984 */ /* 0x000fe20000000800 */
[----:B------:R-:W-:Y:S01]  /*4e80*/  @!PT LDS RZ, [RZ] ;  /* 0x00000000fffff984 */ /* 0x000fe20000000800 */
[----:B------:R2:W-:Y:S06]  /*4e90*/  MEMBAR.ALL.CTA ;  /* 0x0000000000007992 */ /* 0x0005ec0000008000 */
[----:B--2---:R-:W2:Y:S01]  /*4ea0*/  FENCE.VIEW.ASYNC.S ;  /* 0x00000000000073c6 */ /* 0x004ea20000000000 */
[----:B------:R-:W1:Y:S08]  /*4eb0*/  @!P1 LDC R12, c[0x0][0xb20] ;  /* 0x0002c800ff0c9b82 */ /* 0x000e700000000800 */
[----:B------:R-:W1:Y:S01]  /*4ec0*/  @!P1 LDC R7, c[0x0][0xb0c] ;  /* 0x0002c300ff079b82 */ /* 0x000e620000000800 */
[----:B--2---:R2:W-:Y:S01]  /*4ed0*/  SYNCS.ARRIVE.TRANS64.RED.A1T0 RZ, [R0+URZ], RZ ;  /* 0x000000ff00ff79a7 */ /* 0x0045e200081004ff */
[----:B---3--:R-:W-:Y:S04]  /*4ee0*/  LOP3.LUT P4, RZ, R18, 0x1, RZ, 0xc0, !PT ;  /* 0x0000000112ff7812 */ /* 0x008fe8000788c0ff */
[----:B------:R-:W-:Y:S09]  /*4ef0*/  P2R R103, PR, RZ, 0x10 ;  /* 0x00000010ff677803 */ /* 0x000ff20000000000 */
[----:B------:R-:W-:Y:S02]  /*4f00*/  @P4 MOV R44, R16 ;  /* 0x00000010002c4202 */ /* 0x000fe40000000f00 */
[----:B------:R-:W-:Y:S01]  /*4f10*/  @P4 LOP3.LUT R43, R17, 0xffff, RZ, 0xc0, !PT ;  /* 0x0000ffff112b4812 */ /* 0x000fe200078ec0ff */
[----:B--2-4-:R-:W-:Y:S06]  /*4f20*/  @!P0 BRA `(.L_x_86) ;  /* 0x0000000000a48947 */ /* 0x014fec0003800000 */
[----:B------:R-:W-:Y:S01]  /*4f30*/  IMAD.HI.U32 R0, R90, R39, RZ ;  /* 0x000000275a007227 */ /* 0x000fe200078e00ff */
[----:B------:R-:W-:Y:S02]  /*4f40*/  ISETP.NE.AND P0, PT, R38, 0x1, PT ;  /* 0x000000012600780c */ /* 0x000fe40003f05270 */
[----:B------:R-:W-:Y:S01]  /*4f50*/  ISETP.NE.AND P2, PT, R40, 0x1, PT ;  /* 0x000000012800780c */ /* 0x000fe20003f45270 */
[----:B------:R-:W-:Y:S01]  /*4f60*/  IMAD.HI.U32 R4, R91, R84, RZ ;  /* 0x000000545b047227 */ /* 0x000fe200078e00ff */
[----:B------:R-:W-:Y:S02]  /*4f70*/  SHF.R.U32.HI R0, RZ, R89, R0 ;  /* 0x00000059ff007219 */ /* 0x000fe40000011600 */
[----:B------:R-:W-:Y:S01]  /*4f80*/  ISETP.NE.AND P3, PT, R42, 0x1, PT ;  /* 0x000000012a00780c */ /* 0x000fe20003f65270 */
[----:B------:R-:W-:Y:S01]  /*4f90*/  IMAD.HI.U32 R6, R43, R39, RZ ;  /* 0x000000272b067227 */ /* 0x000fe200078e00ff */
[-C--:B------:R-:W-:Y:S02]  /*4fa0*/  SHF.R.U32.HI R4, RZ, R85.reuse, R4 ;  /* 0x00000055ff047219 */ /* 0x080fe40000011604 */
[----:B------:R-:W-:Y:S01]  /*4fb0*/  SEL R0, R90, R0, !P0 ;  /* 0x000000005a007207 */ /* 0x000fe20004000000 */
[----:B------:R-:W-:Y:S01]  /*4fc0*/  IMAD.HI.U32 R5, R44, R84, RZ ;  /* 0x000000542c057227 */ /* 0x000fe200078e00ff */
[----:B------:R-:W-:Y:S03]  /*4fd0*/  SEL R4, R91, R4, !P3 ;  /* 0x000000045b047207 */ /* 0x000fe60005800000 */
[-C--:B------:R-:W-:Y:S01]  /*4fe0*/  IMAD.HI.U32 R3, R0, R36.reuse, RZ ;  /* 0x0000002400037227 */ /* 0x080fe200078e00ff */
[----:B------:R-:W-:Y:S03]  /*4ff0*/  SHF.R.U32.HI R5, RZ, R85, R5 ;  /* 0x00000055ff057219 */ /* 0x000fe60000011605 */
[----:B------:R-:W-:Y:S01]  /*5000*/  IMAD.HI.U32 R2, R4, R36, RZ ;  /* 0x0000002404027227 */ /* 0x000fe200078e00ff */
[----:B------:R-:W-:Y:S02]  /*5010*/  @P2 SHF.R.U32.HI R0, RZ, R37, R3 ;  /* 0x00000025ff002219 */ /* 0x000fe40000011603 */
[----:B------:R-:W-:Y:S02]  /*5020*/  SHF.R.U32.HI R3, RZ, R89, R6 ;  /* 0x00000059ff037219 */ /* 0x000fe40000011606 */
[----:B------:R-:W-:Y:S01]  /*5030*/  @P2 SHF.R.U32.HI R4, RZ, R37, R2 ;  /* 0x00000025ff042219 */ /* 0x000fe20000011602 */
[----:B------:R-:W-:Y:S01]  /*5040*/  IMAD R0, R40, R0, RZ ;  /* 0x0000000028007224 */ /* 0x000fe200078e02ff */
[----:B------:R-:W-:Y:S02]  /*5050*/  SEL R3, R43, R3, !P0 ;  /* 0x000000032b037207 */ /* 0x000fe40004000000 */
[----:B------:R-:W-:Y:S01]  /*5060*/  SEL R2, R44, R5, !P3 ;  /* 0x000000052c027207 */ /* 0x000fe20005800000 */
[----:B------:R-:W-:Y:S01]  /*5070*/  IMAD R5, R40, R4, RZ ;  /* 0x0000000428057224 */ /* 0x000fe200078e02ff */
[C---:B------:R-:W-:Y:S01]  /*5080*/  ISETP.GE.AND P0, PT, R3.reuse, R0, PT ;  /* 0x000000000300720c */ /* 0x040fe20003f06270 */
[C---:B------:R-:W-:Y:S03]  /*5090*/  IMAD.HI.U32 R0, R3.reuse, R36, RZ ;  /* 0x0000002403007227 */ /* 0x040fe600078e00ff */
[C---:B------:R-:W-:Y:S02]  /*50a0*/  ISETP.GE.OR P0, PT, R2.reuse, R5, P0 ;  /* 0x000000050200720c */ /* 0x040fe40000706670 */
[----:B------:R-:W-:Y:S04]  /*50b0*/  SHF.R.U32.HI R0, RZ, R37, R0 ;  /* 0x00000025ff007219 */ /* 0x000fe80000011600 */
[C---:B------:R-:W-:Y:S05]  /*50c0*/  SEL R6, R3.reuse, R0, !P2 ;  /* 0x0000000003067207 */ /* 0x040fea0005000000 */
        /* <DEDUP_REMOVED lines=14> */
[----:B------:R-:W-:Y:S07]  /*51b0*/  IMAD R43, R3, R38, R43 ;  /* 0x00000026032b7224 */ /* 0x000fee00078e022b */
.L_x_86:
[----:B-1----:R-:W-:Y:S01]  /*51c0*/  @!P1 ISETP.NE.AND P0, PT, R8, 0x1, PT ;  /* 0x000000010800980c */ /* 0x002fe20003f05270 */
[----:B------:R-:W-:Y:S01]  /*51d0*/  @!P1 IMAD.HI.U32 R2, R43, R9, RZ ;  /* 0x000000092b029227 */ /* 0x000fe200078e00ff */
[----:B------:R-:W-:Y:S01]  /*51e0*/  R2UR UR42, R15 ;  /* 0x000000000f2a72ca */ /* 0x000fe200000e0000 */
[----:B------:R-:W-:Y:S01]  /*51f0*/  BSSY.RECONVERGENT B6, `(.L_x_87) ;  /* 0x0000031000067945 */ /* 0x000fe20003800200 */
[----:B------:R-:W-:Y:S01]  /*5200*/  R2UR UR41, R14 ;  /* 0x000000000e2972ca */ /* 0x000fe200000e0000 */
[C---:B------:R-:W-:Y:S01]  /*5210*/  @!P1 IMAD.HI.U32 R0, R44.reuse, R10, RZ ;  /* 0x0000000a2c009227 */ /* 0x040fe200078e00ff */
[----:B------:R-:W-:Y:S02]  /*5220*/  @!P1 SHF.R.U32.HI R2, RZ, R12, R2 ;  /* 0x0000000cff029219 */ /* 0x000fe40000011602 */
[----:B------:R-:W-:Y:S01]  /*5230*/  @!P1 ISETP.NE.AND P2, PT, R7, 0x1, PT ;  /* 0x000000010700980c */ /* 0x000fe20003f45270 */
[----:B------:R-:W-:Y:S01]  /*5240*/  VIADD R105, R105, 0x1 ;  /* 0x0000000169697836 */ /* 0x000fe20000000000 */
[----:B------:R-:W-:Y:S02]  /*5250*/  @!P1 SEL R2, R43, R2, !P0 ;  /* 0x000000022b029207 */ /* 0x000fe40004000000 */
[----:B------:R-:W-:Y:S02]  /*5260*/  @!P1 SHF.R.U32.HI R0, RZ, R11, R0 ;  /* 0x0000000bff009219 */ /* 0x000fe40000011600 */
[----:B------:R-:W-:Y:S01]  /*5270*/  LOP3.LUT P0, RZ, R93, 0x1b0, RZ, 0xc0, !PT ;  /* 0x000001b05dff7812 */ /* 0x000fe2000780c0ff */
[----:B------:R-:W-:Y:S01]  /*5280*/  USHF.L.U32 UR42, UR42, 0x7, URZ ;  /* 0x000000072a2a7899 */ /* 0x000fe200080006ff */
[----:B------:R-:W-:Y:S01]  /*5290*/  @!P1 SEL R3, R44, R0, !P2 ;  /* 0x000000002c039207 */ /* 0x000fe20005000000 */
[----:B------:R-:W-:Y:S01]  /*52a0*/  USHF.L.U32 UR41, UR41, 0x7, URZ ;  /* 0x0000000729297899 */ /* 0x000fe200080006ff */
[----:B------:R-:W-:Y:S03]  /*52b0*/  @P4 SHF.R.U32.HI R94, RZ, 0x10, R17 ;  /* 0x00000010ff5e4819 */ /* 0x000fe60000011611 */
[----:B------:R-:W-:Y:S02]  /*52c0*/  @!P1 IMAD.IADD R0, R2, 0x1, -R3 ;  /* 0x0000000102009824 */ /* 0x000fe400078e0a03 */
[----:B------:R-:W-:Y:S02]  /*52d0*/  @!P1 IMAD.IADD R2, R3, 0x1, -R2 ;  /* 0x0000000103029824 */ /* 0x000fe400078e0a02 */
[----:B------:R-:W-:Y:S02]  /*52e0*/  @!P1 IMAD R44, R0, R7, R44 ;  /* 0x00000007002c9224 */ /* 0x000fe400078e022c */
[----:B------:R-:W-:Y:S01]  /*52f0*/  @!P1 IMAD R43, R2, R8, R43 ;  /* 0x00000008022b9224 */ /* 0x000fe200078e022b */
[----:B------:R-:W-:Y:S06]  /*5300*/  @!P0 BRA `(.L_x_88) ;  /* 0x00000000007c8947 */ /* 0x000fec0003800000 */
[----:B------:R-:W1:Y:S01]  /*5310*/  LDCU.64 UR8, c[0x4][0x80] ;  /* 0x01001000ff0877ac */ /* 0x000e620008000a00 */
[----:B------:R-:W-:Y:S01]  /*5320*/  MOV R2, 0x0 ;  /* 0x0000000000027802 */ /* 0x000fe20000000f00 */
[----:B------:R-:W-:Y:S02]  /*5330*/  HFMA2 R12, -RZ, RZ, 0, 5.9604644775390625e-08 ;  /* 0x00000001ff0c7431 */ /* 0x000fe400000001ff */
[----:B------:R-:W-:Y:S01]  /*5340*/  IMAD.MOV.U32 R8, RZ, RZ, 0x70 ;  /* 0x00000070ff087424 */ /* 0x000fe200078e00ff */
[----:B------:R2:W3:Y:S01]  /*5350*/  LDC.64 R14, c[0x4][R2] ;  /* 0x01000000020e7b82 */ /* 0x0004e20000000a00 */
[----:B------:R-:W4:Y:S01]  /*5360*/  LDCU.64 UR6, c[0x4][0x88] ;  /* 0x01001100ff0677ac */ /* 0x000f220008000a00 */
[----:B------:R-:W-:Y:S01]  /*5370*/  IMAD.MOV.U32 R13, RZ, RZ, RZ ;  /* 0x000000ffff0d7224 */ /* 0x000fe200078e00ff */
[----:B------:R-:W2:Y:S01]  /*5380*/  LDCU.64 UR4, c[0x4][0x8] ;  /* 0x01000100ff0477ac */ /* 0x000ea20008000a00 */
[----:B-1----:R-:W-:Y:S01]  /*5390*/  MOV R5, UR9 ;  /* 0x0000000900057c02 */ /* 0x002fe20008000f00 */
[----:B------:R-:W-:Y:S01]  /*53a0*/  IMAD.U32 R4, RZ, RZ, UR8 ;  /* 0x00000008ff047e24 */ /* 0x000fe2000f8e00ff */
[----:B----4-:R-:W-:Y:S01]  /*53b0*/  MOV R7, UR7 ;  /* 0x0000000700077c02 */ /* 0x010fe20008000f00 */
[----:B------:R-:W-:Y:S01]  /*53c0*/  IMAD.U32 R6, RZ, RZ, UR6 ;  /* 0x00000006ff067e24 */ /* 0x000fe2000f8e00ff */
[----:B--2---:R-:W-:Y:S01]  /*53d0*/  MOV R11, UR5 ;  /* 0x00000005000b7c02 */ /* 0x004fe20008000f00 */
[----:B------:R-:W-:Y:S02]  /*53e0*/  IMAD.U32 R10, RZ, RZ, UR4 ;  /* 0x00000004ff0a7e24 */ /* 0x000fe4000f8e00ff */
[----:B------:R-:W-:Y:S07]  /*53f0*/  LEPC R20, `(.L_x_89) ;  /* 0x000000001014794e */ /* 0x000fee0000000000 */
[----:B---3-5:R-:W-:Y:S05]  /*5400*/  CALL.ABS.NOINC R14 ;  /* 0x000000000e007343 */ /* 0x028fea0003c00000 */
.L_x_89:
[----:B------:R-:W1:Y:S01]  /*5410*/  LDCU.64 UR8, c[0x4][0x80] ;  /* 0x01001000ff0877ac */ /* 0x000e620008000a00 */
[----:B------:R-:W2:Y:S01]  /*5420*/  LDC.64 R2, c[0x4][R2] ;  /* 0x0100000002027b82 */ /* 0x000ea20000000a00 */
[----:B------:R-:W-:Y:S02]  /*5430*/  HFMA2 R12, -RZ, RZ, 0, 5.9604644775390625e-08 ;  /* 0x00000001ff0c7431 */ /* 0x000fe400000001ff */
[----:B------:R-:W-:Y:S02]  /*5440*/  IMAD.MOV.U32 R8, RZ, RZ, 0x70 ;  /* 0x00000070ff087424 */ /* 0x000fe400078e00ff */
[----:B------:R-:W-:Y:S01]  /*5450*/  IMAD.MOV.U32 R13, RZ, RZ, RZ ;  /* 0x000000ffff0d7224 */ /* 0x000fe200078e00ff */
[----:B------:R-:W3:Y:S01]  /*5460*/  LDCU.64 UR6, c[0x4][0x88] ;  /* 0x01001100ff0677ac */ /* 0x000ee20008000a00 */
[----:B------:R-:W4:Y:S01]  /*5470*/  LDCU.64 UR4, c[0x4][0x8] ;  /* 0x01000100ff0477ac */ /* 0x000f220008000a00 */
[----:B-1----:R-:W-:Y:S02]  /*5480*/  MOV R4, UR8 ;  /* 0x0000000800047c02 */ /* 0x002fe40008000f00 */
[----:B------:R-:W-:Y:S02]  /*5490*/  MOV R5, UR9 ;  /* 0x0000000900057c02 */ /* 0x000fe40008000f00 */
[----:B---3--:R-:W-:Y:S01]  /*54a0*/  MOV R7, UR7 ;  /* 0x0000000700077c02 */ /* 0x008fe20008000f00 */
[----:B------:R-:W-:Y:S01]  /*54b0*/  IMAD.U32 R6, RZ, RZ, UR6 ;  /* 0x00000006ff067e24 */ /* 0x000fe2000f8e00ff */
[----:B----4-:R-:W-:Y:S01]  /*54c0*/  MOV R11, UR5 ;  /* 0x00000005000b7c02 */ /* 0x010fe20008000f00 */
[----:B------:R-:W-:Y:S02]  /*54d0*/  IMAD.U32 R10, RZ, RZ, UR4 ;  /* 0x00000004ff0a7e24 */ /* 0x000fe4000f8e00ff */
[----:B------:R-:W-:Y:S07]  /*54e0*/  LEPC R20, `(.L_x_88) ;  /* 0x000000001014794e */ /* 0x000fee0000000000 */
[----:B--2---:R-:W-:Y:S05]  /*54f0*/  CALL.ABS.NOINC R2 ;  /* 0x0000000002007343 */ /* 0x004fea0003c00000 */
.L_x_88:
[----:B------:R-:W-:Y:S05]  /*5500*/  BSYNC.RECONVERGENT B6 ;  /* 0x0000000000067941 */ /* 0x000fea0003800200 */
.L_x_87:
[----:B------:R-:W-:Y:S01]  /*5510*/  ISETP.NE.U32.AND P4, PT, R82, RZ, PT ;  /* 0x000000ff5200720c */ /* 0x000fe20003f85070 */
[----:B------:R-:W-:Y:S01]  /*5520*/  UISETP.NE.AND UP2, UPT, UR50, URZ, UPT ;  /* 0x000000ff3200728c */ /* 0x000fe2000bf45270 */
[----:B------:R-:W-:Y:S01]  /*5530*/  ISETP.NE.U32.AND P2, PT, RZ, UR38, PT ;  /* 0x00000026ff007c0c */ /* 0x000fe2000bf45070 */
[----:B------:R-:W-:Y:S01]  /*5540*/  UISETP.NE.U32.AND UP1, UPT, UR44, URZ, UPT ;  /* 0x000000ff2c00728c */ /* 0x000fe2000bf25070 */
[----:B------:R-:W-:Y:S01]  /*5550*/  ISETP.NE.AND.EX P4, PT, R83, RZ, PT, P4 ;  /* 0x000000ff5300720c */ /* 0x000fe20003f85340 */
[----:B------:R-:W-:Y:S01]  /*5560*/  UPLOP3.LUT UP0, UPT, UPT, UPT, UPT, 0x40, 0x4 ;  /* 0x000000000004789c */ /* 0x000fe20003f0e870 */
[----:B------:R-:W-:Y:S01]  /*5570*/  ISETP.NE.AND.EX P2, PT, RZ, UR39, PT, P2 ;  /* 0x00000027ff007c0c */ /* 0x000fe2000bf45320 */
[----:B------:R-:W-:Y:S01]  /*5580*/  UISETP.NE.AND.EX UP1, UPT, UR45, URZ, UPT, UP1 ;  /* 0x000000ff2d00728c */ /* 0x000fe2000bf25310 */
[----:B------:R-:W-:Y:S04]  /*5590*/  PLOP3.LUT P1, PT, PT, PT, UP2, 0x80, 0x8 ;  /* 0x000000000008781c */ /* 0x000fe80003f2f028 */
[----:B------:R-:W-:Y:S06]  /*55a0*/  @UP2 UPLOP3.LUT UP0, UPT, UPT, UPT, UP1, 0x80, 0x8 ;  /* 0x000000000008289c */ /* 0x000fec0003f0f010 */
[----:B------:R-:W-:Y:S01]  /*55b0*/  PLOP3.LUT P0, PT, PT, PT, UP0, 0x80, 0x8 ;  /* 0x000000000008781c */ /* 0x000fe20003f0f008 */
[----:B------:R-:W-:Y:S01]  /*55c0*/  @!UPT UIADD3 URZ, UPT, UPT, URZ, URZ, URZ ;  /* 0x000000fffffff290 */ /* 0x000fe2000fffe0ff */
[----:B------:R-:W-:Y:S11]  /*55d0*/  BRA.U !UP1, `(.L_x_90) ;  /* 0x0000000109387547 */ /* 0x000ff6000b800000 */
[----:B------:R-:W-:Y:S01]  /*55e0*/  UISETP.NE.U32.AND UP0, UPT, UR38, URZ, UPT ;  /* 0x000000ff2600728c */ /* 0x000fe2000bf05070 */
[----:B------:R-:W-:Y:S02]  /*55f0*/  HFMA2 R0, -RZ, RZ, 0, 5.9604644775390625e-08 ;  /* 0x00000001ff007431 */ /* 0x000fe400000001ff */
[----:B------:R-:W-:Y:S01]  /*5600*/  IMAD.MOV.U32 R88, RZ, RZ, 0x1 ;  /* 0x00000001ff587424 */ /* 0x000fe200078e00ff */
[----:B------:R-:W-:Y:S06]  /*5610*/  UISETP.NE.AND.EX UP0, UPT, UR39, URZ, UPT, UP0 ;  /* 0x000000ff2700728c */ /* 0x000fec000bf05300 */
[----:B------:R-:W-:Y:S05]  /*5620*/  PLOP3.LUT P3, PT, PT, PT, UP0, 0x80, 0x8 ;  /* 0x000000000008781c */ /* 0x000fea0003f6f008 */
[----:B------:R-:W1:Y:S01]  /*5630*/  @UP0 LDCU.64 UR6, c[0x0][0x888] ;  /* 0x00011100ff0607ac */ /* 0x000e620008000a00 */
[----:B------:R-:W-:Y:S07]  /*5640*/  @UP0 UIMAD UR4, UR36, UR44, URZ ;  /* 0x0000002c240402a4 */ /* 0x000fee000f8e02ff */
[----:B------:R-:W-:Y:S01]  /*5650*/  @!P3 PRMT R88, R0, 0x7610, R88 ;  /* 0x000076100058b816 */ /* 0x000fe20000000058 */
[----:B-1----:R-:W-:Y:S03]  /*5660*/  @UP0 UIMAD.WIDE UR6, UR4, 0x4, UR6 ;  /* 0x00000004040608a5 */ /* 0x002fe6000f8e0206 */
[----:B------:R-:W1:Y:S03]  /*5670*/  @!UP0 LDCU UR4, c[0x0][0x880] ;  /* 0x00011000ff0487ac */ /* 0x000e660008000800 */
[----:B------:R-:W-:Y:S01]  /*5680*/  IMAD.U32 R2, RZ, RZ, UR6 ;  /* 0x00000006ff027e24 */ /* 0x000fe2000f8e00ff */
[----:B------:R-:W-:Y:S05]  /*5690*/  MOV R3, UR7 ;  /* 0x0000000700037c02 */ /* 0x000fea0008000f00 */
[----:B-----5:R2:W5:Y:S02]  /*56a0*/  @P3 LDG.E R49, desc[UR46][R2.64] ;  /* 0x0000002e02313981 */ /* 0x020564000c1e1900 */
[----:B-12---:R-:W-:Y:S02]  /*56b0*/  @!P3 IMAD.U32 R49, RZ, RZ, UR4 ;  /* 0x00000004ff31be24 */ /* 0x006fe4000f8e00ff */
.L_x_90:
[----:B------:R-:W-:Y:S05]  /*56c0*/  @!P4 BRA `(.L_x_91) ;  /* 0x000000000020c947 */ /* 0x000fea0003800000 */
[----:B------:R-:W-:Y:S04]  /*56d0*/  ISETP.NE.U32.AND P3, PT, R80, RZ, PT ;  /* 0x000000ff5000720c */ /* 0x000fe80003f65070 */
[----:B------:R-:W-:Y:S11]  /*56e0*/  ISETP.NE.AND.EX P3, PT, R81, RZ, PT, P3 ;  /* 0x000000ff5100720c */ /* 0x000ff60003f65330 */
[----:B------:R-:W-:Y:S02]  /*56f0*/  @!UPT UIADD3 URZ, UPT, UPT, URZ, URZ, URZ ;  /* 0x000000fffffff290 */ /* 0x000fe4000fffe0ff */
[----:B------:R-:W1:Y:S01]  /*5700*/  @P3 LDC.64 R2, c[0x0][0x8a8] ;  /* 0x00022a00ff023b82 */ /* 0x000e620000000a00 */
[----:B------:R-:W-:Y:S04]  /*5710*/  @P3 IMAD R0, R82, UR36, RZ ;  /* 0x0000002452003c24 */ /* 0x000fe8000f8e02ff */
[----:B-1----:R-:W-:Y:S05]  /*5720*/  @P3 IMAD.WIDE R2, R0, 0x4, R2 ;  /* 0x0000000400023825 */ /* 0x002fea00078e0202 */
[----:B-----5:R1:W5:Y:S02]  /*5730*/  @P3 LDG.E R47, desc[UR46][R2.64] ;  /* 0x0000002e022f3981 */ /* 0x020364000c1e1900 */
[----:B-1----:R-:W2:Y:S02]  /*5740*/  @!P3 LDC R47, c[0x0][0x8a0] ;  /* 0x00022800ff2fbb82 */ /* 0x002ea40000000800 */
.L_x_91:
[----:B-----5:R-:W-:Y:S01]  /*5750*/  FSETP.NEU.AND P3, PT, R49, RZ, PT ;  /* 0x000000ff3100720b */ /* 0x020fe20003f6d000 */
[----:B------:R-:W-:Y:S01]  /*5760*/  BSSY B1, `(.L_x_92) ;  /* 0x0000039000017945 */ /* 0x000fe20003800000 */
[----:B------:R-:W-:Y:S01]  /*5770*/  SEL R3, RZ, 0xffffffff, P2 ;  /* 0xffffffffff037807 */ /* 0x000fe20001000000 */
[----:B------:R-:W-:Y:S01]  /*5780*/  IMAD.MOV.U32 R66, RZ, RZ, 0x1 ;  /* 0x00000001ff427424 */ /* 0x000fe200078e00ff */
[----:B------:R-:W-:Y:S01]  /*5790*/  @P1 LOP3.LUT P2, RZ, R88, 0xff, RZ, 0xc0, !PT ;  /* 0x000000ff58ff1812 */ /* 0x000fe2000784c0ff */
[----:B------:R-:W-:Y:S01]  /*57a0*/  IMAD R48, R45, 0x80, R46 ;  /* 0x000000802d307824 */ /* 0x000fe200078e022e */
[----:B------:R-:W-:Y:S01]  /*57b0*/  @P1 SEL R0, RZ, 0xffffffff, P3 ;  /* 0xffffffffff001807 */ /* 0x000fe20001800000 */
[----:B------:R-:W-:Y:S01]  /*57c0*/  IMAD R106, R101, -0x10, R99 ;  /* 0xfffffff0656a7824 */ /* 0x000fe200078e0263 */
[----:B------:R-:W-:Y:S01]  /*57d0*/  LOP3.LUT R97, R97, 0x1, RZ, 0x3c, !PT ;  /* 0x0000000161617812 */ /* 0x000fe200078e3cff */
[----:B------:R-:W-:Y:S01]  /*57e0*/  IMAD.MOV.U32 R65, RZ, RZ, RZ ;  /* 0x000000ffff417224 */ /* 0x000fe200078e00ff */
[----:B------:R-:W-:Y:S02]  /*57f0*/  @P0 SEL R0, R3, R0, !P2 ;  /* 0x0000000003000207 */ /* 0x000fe40005000000 */
[----:B------:R-:W-:Y:S02]  /*5800*/  CS2R R78, SRZ ;  /* 0x00000000004e7805 */ /* 0x000fe4000001ff00 */
[----:B------:R-:W-:Y:S02]  /*5810*/  LEA R64, R45, UR48, 0x3 ;  /* 0x000000302d407c11 */ /* 0x000fe4000f8e18ff */
[----:B------:R-:W-:Y:S02]  /*5820*/  CS2R R76, SRZ ;  /* 0x00000000004c7805 */ /* 0x000fe4000001ff00 */
[----:B------:R-:W-:Y:S02]  /*5830*/  @P1 LOP3.LUT R0, R0, 0x1, RZ, 0xc0, !PT ;  /* 0x0000000100001812 */ /* 0x000fe400078ec0ff */
[----:B------:R-:W-:Y:S02]  /*5840*/  CS2R R70, SRZ ;  /* 0x0000000000467805 */ /* 0x000fe4000001ff00 */
[----:B------:R-:W-:Y:S02]  /*5850*/  PLOP3.LUT P2, PT, PT, PT, UP1, 0x80, 0x8 ;  /* 0x000000000008781c */ /* 0x000fe40003f4f018 */
[----:B------:R-:W-:Y:S02]  /*5860*/  CS2R R68, SRZ ;  /* 0x0000000000447805 */ /* 0x000fe4000001ff00 */
[----:B------:R-:W-:Y:S02]  /*5870*/  ISETP.NE.U32.OR P5, PT, R0, 0x1, !P1 ;  /* 0x000000010000780c */ /* 0x000fe40004fa5470 */
[----:B------:R-:W-:Y:S02]  /*5880*/  CS2R R62, SRZ ;  /* 0x00000000003e7805 */ /* 0x000fe4000001ff00 */
[----:B------:R-:W-:Y:S02]  /*5890*/  LOP3.LUT P4, R104, R88, 0xff, RZ, 0xc0, !PT ;  /* 0x000000ff58687812 */ /* 0x000fe4000788c0ff */
[----:B------:R-:W-:Y:S02]  /*58a0*/  CS2R R60, SRZ ;  /* 0x00000000003c7805 */ /* 0x000fe4000001ff00 */
[----:B------:R-:W-:Y:S02]  /*58b0*/  SEL R2, RZ, 0xffffffff, P3 ;  /* 0xffffffffff027807 */ /* 0x000fe40001800000 */
[----:B------:R-:W-:Y:S02]  /*58c0*/  CS2R R58, SRZ ;  /* 0x00000000003a7805 */ /* 0x000fe4000001ff00 */
[----:B------:R-:W-:Y:S02]  /*58d0*/  P2R R107, PR, RZ, 0x20 ;  /* 0x00000020ff6b7803 */ /* 0x000fe40000000000 */
[----:B------:R-:W-:Y:S02]  /*58e0*/  CS2R R56, SRZ ;  /* 0x0000000000387805 */ /* 0x000fe4000001ff00 */
[----:B------:R-:W-:Y:S02]  /*58f0*/  @P2 SEL R2, R3, R2, !P4 ;  /* 0x0000000203022207 */ /* 0x000fe40006000000 */
[----:B------:R-:W-:Y:S02]  /*5900*/  @P5 SHF.L.U32 R0, R97, 0x1f, RZ ;  /* 0x0000001f61005819 */ /* 0x000fe400000006ff */
[----:B------:R-:W-:Y:S02]  /*5910*/  LOP3.LUT R2, R2, 0x1, RZ, 0xc0, !PT ;  /* 0x0000000102027812 */ /* 0x000fe400078ec0ff */
[----:B------:R1:W3:Y:S02]  /*5920*/  @P5 SYNCS.PHASECHK.TRANS64.TRYWAIT P1, [UR48+0x60], R0 ;  /* 0x00006000ff0055a7 */ /* 0x0002e40008021130 */
[----:B------:R-:W-:Y:S04]  /*5930*/  ISETP.NE.U32.AND P2, PT, R2, 0x1, PT ;  /* 0x000000010200780c */ /* 0x000fe80003f45070 */
[----:B------:R-:W-:Y:S02]  /*5940*/  P2R R67, PR, RZ, 0x4 ;  /* 0x00000004ff437803 */ /* 0x000fe40000000000 */
[----:B-1----:R-:W-:Y:S04]  /*5950*/  SHF.L.U32 R0, R96, 0x1f, RZ ;  /* 0x0000001f60007819 */ /* 0x002fe800000006ff */
[----:B------:R1:W4:Y:S01]  /*5960*/  SYNCS.PHASECHK.TRANS64.TRYWAIT P0, [R64+URZ+0xd0], R0 ;  /* 0x0000d000400075a7 */ /* 0x00032200080011ff */
[----:B---3--:R-:W-:Y:S01]  /*5970*/  @P5 SEL R66, RZ, 0x1, !P1 ;  /* 0x00000001ff425807 */ /* 0x008fe20004800000 */
[----:B-1----:R-:W-:Y:S06]  /*5980*/  @!P5 BRA `(.L_x_93) ;  /* 0x000000000058d947 */ /* 0x002fec0003800000 */
[----:B------:R-:W-:Y:S01]  /*5990*/  IMAD.MOV.U32 R79, RZ, RZ, RZ ;  /* 0x000000ffff4f7224 */ /* 0x000fe200078e00ff */
[----:B------:R-:W-:Y:S01]  /*59a0*/  ISETP.NE.AND P1, PT, R66, RZ, PT ;  /* 0x000000ff4200720c */ /* 0x000fe20003f25270 */
[----:B------:R-:W-:Y:S01]  /*59b0*/  BSSY B0, `(.L_x_94) ;  /* 0x000000c000007945 */ /* 0x000fe20003800000 */
[----:B------:R-:W-:Y:S02]  /*59c0*/  CS2R R58, SRZ ;  /* 0x00000000003a7805 */ /* 0x000fe4000001ff00 */
[----:B------:R-:W-:Y:S02]  /*59d0*/  CS2R R56, SRZ ;  /* 0x0000000000387805 */ /* 0x000fe4000001ff00 */
[----:B------:R-:W-:Y:S02]  /*59e0*/  CS2R R62, SRZ ;  /* 0x00000000003e7805 */ /* 0x000fe4000001ff00 */
[----:B------:R-:W-:Y:S02]  /*59f0*/  CS2R R60, SRZ ;  /* 0x00000000003c7805 */ /* 0x000fe4000001ff00 */
[----:B------:R-:W-:Y:S02]  /*5a00*/  CS2R R70, SRZ ;  /* 0x0000000000467805 */ /* 0x000fe4000001ff00 */
[----:B------:R-:W-:Y:S02]  /*5a10*/  CS2R R68, SRZ ;  /* 0x0000000000447805 */ /* 0x000fe4000001ff00 */
[----:B------:R-:W-:Y:S01]  /*5a20*/  CS2R R76, SRZ ;  /* 0x00000000004c7805 */ /* 0x000fe2000001ff00 */
[----:B------:R-:W-:Y:S06]  /*5a30*/  @P1 BRA `(.L_x_95) ;  /* 0x00000000000c1947 */ /* 0x000fec0003800000 */
[----:B------:R-:W-:Y:S04]  /*5a40*/  SHF.L.U32 R3, R97, 0x1f, RZ ;  /* 0x0000001f61037819 */ /* 0x000fe800000006ff */
[----:B------:R-:W1:Y:S02]  /*5a50*/  SYNCS.PHASECHK.TRANS64.TRYWAIT P1, [UR48+0x60], R3 ;  /* 0x00006003ff0075a7 */ /* 0x000e640008021130 */
[----:B-1----:R-:W-:Y:S05]  /*5a60*/  @!P1 BRA `(.L_x_96) ;  /* 0x0000003c00949947 */ /* 0x002fea0003800000 */
.L_x_95:
[----:B------:R-:W-:Y:S05]  /*5a70*/  BSYNC B0 ;  /* 0x0000000000007941 */ /* 0x000fea0003800000 */
.L_x_94:
[----:B------:R-:W-:Y:S01]  /*5a80*/  ISETP.NE.AND P1, PT, R67, RZ, PT ;  /* 0x000000ff4300720c */ /* 0x000fe20003f25270 */
[----:B------:R-:W-:Y:S11]  /*5a90*/  HFMA2 R65, -RZ, RZ, 0, 5.9604644775390625e-08 ;  /* 0x00000001ff417431 */ /* 0x000ff600000001ff */
[----:B------:R-:W-:Y:S01]  /*5aa0*/  @!UPT UIADD3 URZ, UPT, UPT, URZ, URZ, URZ ;  /* 0x000000fffffff290 */ /* 0x000fe2000fffe0ff */
[----:B------:R3:W1:Y:S04]  /*5ab0*/  @P1 LDS.128 R56, [R100] ;  /* 0x0000000064381984 */ /* 0x0006680000000c00 */
[----:B------:R3:W1:Y:S04]  /*5ac0*/  @P1 LDS.128 R60, [R99+0x10] ;  /* 0x00001000633c1984 */ /* 0x0006680000000c00 */
[----:B------:R3:W1:Y:S04]  /*5ad0*/  @P1 LDS.128 R68, [R98+0x20] ;  /* 0x0000200062441984 */ /* 0x0006680000000c00 */
[----:B------:R3:W1:Y:S02]  /*5ae0*/  @P1 LDS.128 R76, [R106+0x30] ;  /* 0x000030006a4c1984 */ /* 0x0006640000000c00 */
.L_x_93:
[----:B------:R-:W-:Y:S05]  /*5af0*/  BSYNC B1 ;  /* 0x0000000000017941 */ /* 0x000fea0003800000 */
.L_x_92:
[----:B-1----:R-:W-:Y:S04]  /*5b00*/  SHF.R.U32.HI R2, RZ, 0x15, R48 ;  /* 0x00000015ff027819 */ /* 0x002fe80000011630 */
[----:B------:R-:W-:Y:S01]  /*5b10*/  LOP3.LUT P1, RZ, R2, 0x3, R92, 0x48, !PT ;  /* 0x0000000302ff7812 */ /* 0x000fe2000782485c */
[----:B------:R-:W-:Y:S01]  /*5b20*/  @!UPT UIADD3 URZ, UPT, UPT, URZ, URZ, URZ ;  /* 0x000000fffffff290 */ /* 0x000fe2000fffe0ff */
[----:B----4-:R-:W-:Y:S11]  /*5b30*/  @P0 BRA `(.L_x_97) ;  /* 0x0000000000080947 */ /* 0x010ff60003800000 */
[----:B------:R-:W1:Y:S02]  /*5b40*/  SYNCS.PHASECHK.TRANS64.TRYWAIT P0, [R64+URZ+0xd0], R0 ;  /* 0x0000d000400075a7 */ /* 0x000e6400080011ff */
[----:B-1----:R-:W-:Y:S05]  /*5b50*/  @!P0 BRA `(.L_x_98) ;  /* 0x0000003c00708947 */ /* 0x002fea0003800000 */
.L_x_97:
[----:B------:R-:W-:Y:S05]  /*5b60*/  @!P1 BRA `(.L_x_99) ;  /* 0x0000000000409947 */ /* 0x000fea0003800000 */
[----:B------:R-:W4:Y:S01]  /*5b70*/  LDCU.64 UR8, c[0x4][0x70] ;  /* 0x01000e00ff0877ac */ /* 0x000f220008000a00 */
[----:B------:R-:W-:Y:S01]  /*5b80*/  MOV R3, 0x0 ;  /* 0x0000000000037802 */ /* 0x000fe20000000f00 */
[----:B------:R-:W-:Y:S02]  /*5b90*/  HFMA2 R12, -RZ, RZ, 0, 5.9604644775390625e-08 ;  /* 0x00000001ff0c7431 */ /* 0x000fe400000001ff */
[----:B------:R-:W-:Y:S02]  /*5ba0*/  IMAD.MOV.U32 R8, RZ, RZ, 0x192 ;  /* 0x00000192ff087424 */ /* 0x000fe400078e00ff */
[----:B------:R-:W-:Y:S01]  /*5bb0*/  IMAD.MOV.U32 R13, RZ, RZ, RZ ;  /* 0x000000ffff0d7224 */ /* 0x000fe200078e00ff */
[----:B------:R-:W5:Y:S01]  /*5bc0*/  LDCU.64 UR6, c[0x4][0x78] ;  /* 0x01000f00ff0677ac */ /* 0x000f620008000a00 */
[----:B------:R-:W1:Y:S01]  /*5bd0*/  LDC.64 R2, c[0x4][R3] ;  /* 0x0100000003027b82 */ /* 0x000e620000000a00 */
[----:B------:R-:W2:Y:S01]  /*5be0*/  LDCU.64 UR4, c[0x4][0x10] ;  /* 0x01000200ff0477ac */ /* 0x000ea20008000a00 */
[----:B----4-:R-:W-:Y:S01]  /*5bf0*/  MOV R5, UR9 ;  /* 0x0000000900057c02 */ /* 0x010fe20008000f00 */
[----:B------:R-:W-:Y:S01]  /*5c00*/  IMAD.U32 R4, RZ, RZ, UR8 ;  /* 0x00000008ff047e24 */ /* 0x000fe2000f8e00ff */
[----:B-----5:R-:W-:Y:S01]  /*5c10*/  MOV R7, UR7 ;  /* 0x0000000700077c02 */ /* 0x020fe20008000f00 */
[----:B------:R-:W-:Y:S01]  /*5c20*/  IMAD.U32 R6, RZ, RZ, UR6 ;  /* 0x00000006ff067e24 */ /* 0x000fe2000f8e00ff */
[----:B--2---:R-:W-:Y:S01]  /*5c30*/  MOV R11, UR5 ;  /* 0x00000005000b7c02 */ /* 0x004fe20008000f00 */
[----:B------:R-:W-:Y:S02]  /*5c40*/  IMAD.U32 R10, RZ, RZ, UR4 ;  /* 0x00000004ff0a7e24 */ /* 0x000fe4000f8e00ff */
[----:B------:R-:W-:Y:S07]  /*5c50*/  LEPC R20, `(.L_x_99) ;  /* 0x000000001014794e */ /* 0x000fee0000000000 */
[----:B-1-3--:R-:W-:Y:S05]  /*5c60*/  CALL.ABS.NOINC R2 ;  /* 0x0000000002007343 */ /* 0x00afea0003c00000 */
.L_x_99:
[----:B------:R-:W-:Y:S05]  /*5c70*/  WARPSYNC.ALL ;  /* 0x0000000000007948 */ /* 0x000fea0003800000 */
[----:B------:R-:W-:Y:S01]  /*5c80*/  R2UR UR4, R48 ;  /* 0x00000000300472ca */ /* 0x000fe200000e0000 */
[--C-:B------:R-:W-:Y:S01]  /*5c90*/  HADD2.F32 R50, -RZ, R56.reuse.H0_H0 ;  /* 0x20000038ff327230 */ /* 0x100fe20000004100 */
[----:B------:R-:W-:Y:S01]  /*5ca0*/  ISETP.NE.AND P0, PT, R102, RZ, PT ;  /* 0x000000ff6600720c */ /* 0x000fe20003f05270 */
[----:B------:R-:W-:Y:S01]  /*5cb0*/  HADD2.F32 R51, -RZ, R56.H1_H1 ;  /* 0x30000038ff337230 */ /* 0x000fe20000004100 */
[----:B------:R-:W-:Y:S01]  /*5cc0*/  BSSY.RECONVERGENT B0, `(.L_x_100) ;  /* 0x0000086000007945 */ /* 0x000fe20003800200 */
[--C-:B------:R-:W-:Y:S08]  /*5cd0*/  HADD2.F32 R52, -RZ, R57.reuse.H0_H0 ;  /* 0x20000039ff347230 */ /* 0x100ff00000004100 */
[----:B------:R-:W1:Y:S02]  /*5ce0*/  LDTM.x32 R4, tmem[UR4] ;  /* 0x00000004000479ee */ /* 0x000e6400082c0000 */
[C---:B-12---:R-:W-:Y:S01]  /*5cf0*/  FMUL R0, R47.reuse, R4 ;  /* 0x000000042f007220 */ /* 0x046fe20000400000 */
[C---:B------:R-:W-:Y:S01]  /*5d00*/  FMUL R2, R47.reuse, R5 ;  /* 0x000000052f027220 */ /* 0x040fe20000400000 */
[C---:B------:R-:W-:Y:S01]  /*5d10*/  FMUL R4, R47.reuse, R8 ;  /* 0x000000082f047220 */ /* 0x040fe20000400000 */
[----:B------:R-:W-:Y:S01]  /*5d20*/  FMUL R3, R47, R6 ;  /* 0x000000062f037220 */ /* 0x000fe20000400000 */
[C---:B------:R-:W-:Y:S01]  /*5d30*/  FFMA R0, R49.reuse, R50, R0 ;  /* 0x0000003231007223 */ /* 0x040fe20000000000 */
[----:B------:R-:W-:Y:S01]  /*5d40*/  FFMA R2, R49, R51, R2 ;  /* 0x0000003331027223 */ /* 0x000fe20000000002 */
[C---:B------:R-:W-:Y:S01]  /*5d50*/  FMUL R5, R47.reuse, R9 ;  /* 0x000000092f057220 */ /* 0x040fe20000400000 */
        /* <DEDUP_REMOVED lines=16> */
[----:B------:R-:W-:Y:S02]  /*5e60*/  HADD2.F32 R32, -RZ, R57.H1_H1 ;  /* 0x30000039ff207230 */ /* 0x000fe40000004100 */
[C---:B------:R-:W-:Y:S01]  /*5e70*/  FMUL R26, R47.reuse, R30 ;  /* 0x0000001e2f1a7220 */ /* 0x040fe20000400000 */
[----:B------:R-:W-:Y:S01]  /*5e80*/  FMUL R29, R47, R33 ;  /* 0x000000212f1d7220 */ /* 0x000fe20000400000 */
[--C-:B------:R-:W-:Y:S02]  /*5e90*/  HADD2.F32 R33, -RZ, R58.reuse.H0_H0 ;  /* 0x2000003aff217230 */ /* 0x100fe40000004100 */
[----:B------:R-:W-:Y:S01]  /*5ea0*/  FFMA R3, R49, R52, R3 ;  /* 0x0000003431037223 */ /* 0x000fe20000000003 */
[C---:B------:R-:W-:Y:S01]  /*5eb0*/  FMUL R7, R47.reuse, R7 ;  /* 0x000000072f077220 */ /* 0x040fe20000400000 */
[----:B------:R-:W-:Y:S01]  /*5ec0*/  FMUL R30, R47, R34 ;  /* 0x000000222f1e7220 */ /* 0x000fe20000400000 */
[----:B------:R-:W-:Y:S01]  /*5ed0*/  HADD2.F32 R34, -RZ, R58.H1_H1 ;  /* 0x3000003aff227230 */ /* 0x000fe20000004100 */
[----:B------:R-:W-:Y:S01]  /*5ee0*/  F2FP.F16.F32.PACK_AB R52, R2, R0 ;  /* 0x000000000234723e */ /* 0x000fe200000000ff */
[--C-:B------:R-:W-:Y:S02]  /*5ef0*/  HADD2.F32 R0, -RZ, R59.reuse.H0_H0 ;  /* 0x2000003bff007230 */ /* 0x100fe40000004100 */
[C---:B------:R-:W-:Y:S01]  /*5f00*/  FFMA R7, R49.reuse, R32, R7 ;  /* 0x0000002031077223 */ /* 0x040fe20000000007 */
[----:B------:R-:W-:Y:S02]  /*5f10*/  HADD2.F32 R2, -RZ, R59.H1_H1 ;  /* 0x3000003bff027230 */ /* 0x000fe40000004100 */
[C---:B------:R-:W-:Y:S01]  /*5f20*/  FFMA R4, R49.reuse, R33, R4 ;  /* 0x0000002131047223 */ /* 0x040fe20000000004 */
[C---:B------:R-:W-:Y:S01]  /*5f30*/  FFMA R5, R49.reuse, R34, R5 ;  /* 0x0000002231057223 */ /* 0x040fe20000000005 */
[----:B------:R-:W-:Y:S01]  /*5f40*/  FFMA R6, R49, R0, R6 ;  /* 0x0000000031067223 */ /* 0x000fe20000000006 */
[--C-:B------:R-:W-:Y:S02]  /*5f50*/  HADD2.F32 R0, -RZ, R60.reuse.H0_H0 ;  /* 0x2000003cff007230 */ /* 0x100fe40000004100 */
[----:B------:R-:W-:Y:S01]  /*5f60*/  FMUL R11, R47, R11 ;  /* 0x0000000b2f0b7220 */ /* 0x000fe20000400000 */
[----:B------:R-:W-:Y:S01]  /*5f70*/  F2FP.F16.F32.PACK_AB R53, R7, R3 ;  /* 0x000000030735723e */ /* 0x000fe200000000ff */
[--C-:B------:R-:W-:Y:S02]  /*5f80*/  HADD2.F32 R3, -RZ, R61.reuse.H0_H0 ;  /* 0x2000003dff037230 */ /* 0x100fe40000004100 */
[----:B------:R-:W-:Y:S01]  /*5f90*/  FMUL R15, R47, R15 ;  /* 0x0000000f2f0f7220 */ /* 0x000fe20000400000 */
[C---:B------:R-:W-:Y:S01]  /*5fa0*/  FFMA R11, R49.reuse, R2, R11 ;  /* 0x00000002310b7223 */ /* 0x040fe2000000000b */
[----:B------:R-:W-:Y:S02]  /*5fb0*/  HADD2.F32 R2, -RZ, R60.H1_H1 ;  /* 0x3000003cff027230 */ /* 0x000fe40000004100 */
[----:B------:R-:W-:Y:S01]  /*5fc0*/  FFMA R8, R49, R0, R8 ;  /* 0x0000000031087223 */ /* 0x000fe20000000008 */
[----:B------:R-:W-:Y:S02]  /*5fd0*/  HADD2.F32 R0, -RZ, R61.H1_H1 ;  /* 0x3000003dff007230 */ /* 0x000fe40000004100 */
[C---:B------:R-:W-:Y:S01]  /*5fe0*/  FMUL R19, R47.reuse, R19 ;  /* 0x000000132f137220 */ /* 0x040fe20000400000 */
[----:B------:R-:W-:Y:S01]  /*5ff0*/  FMUL R23, R47, R23 ;  /* 0x000000172f177220 */ /* 0x000fe20000400000 */
[C---:B------:R-:W-:Y:S01]  /*6000*/  FFMA R9, R49.reuse, R2, R9 ;  /* 0x0000000231097223 */ /* 0x040fe20000000009 */
[C---:B------:R-:W-:Y:S01]  /*6010*/  FFMA R10, R49.reuse, R3, R10 ;  /* 0x00000003310a7223 */ /* 0x040fe2000000000a */
[----:B------:R-:W-:Y:S01]  /*6020*/  FFMA R15, R49, R0, R15 ;  /* 0x00000000310f7223 */ /* 0x000fe2000000000f */
[--C-:B------:R-:W-:Y:S02]  /*6030*/  HADD2.F32 R2, -RZ, R62.reuse.H0_H0 ;  /* 0x2000003eff027230 */ /* 0x100fe40000004100 */
[----:B------:R-:W-:Y:S01]  /*6040*/  FMUL R27, R47, R27 ;  /* 0x0000001b2f1b7220 */ /* 0x000fe20000400000 */
[----:B------:R-:W-:Y:S01]  /*6050*/  HADD2.F32 R0, -RZ, R62.H1_H1 ;  /* 0x3000003eff007230 */ /* 0x000fe20000004100 */
[----:B------:R-:W-:Y:S01]  /*6060*/  F2FP.F16.F32.PACK_AB R54, R5, R4 ;  /* 0x000000040536723e */ /* 0x000fe200000000ff */
[--C-:B------:R-:W-:Y:S02]  /*6070*/  HADD2.F32 R3, -RZ, R63.reuse.H0_H0 ;  /* 0x2000003fff037230 */ /* 0x100fe40000004100 */
[C---:B------:R-:W-:Y:S01]  /*6080*/  FFMA R12, R49.reuse, R2, R12 ;  /* 0x00000002310c7223 */ /* 0x040fe2000000000c */
[--C-:B------:R-:W-:Y:S02]  /*6090*/  HADD2.F32 R2, -RZ, R68.reuse.H0_H0 ;  /* 0x20000044ff027230 */ /* 0x100fe40000004100 */
[C---:B------:R-:W-:Y:S01]  /*60a0*/  FFMA R13, R49.reuse, R0, R13 ;  /* 0x00000000310d7223 */ /* 0x040fe2000000000d */
[----:B------:R-:W-:Y:S02]  /*60b0*/  HADD2.F32 R0, -RZ, R63.H1_H1 ;  /* 0x3000003fff007230 */ /* 0x000fe40000004100 */
[----:B------:R-:W-:Y:S01]  /*60c0*/  FFMA R14, R49, R3, R14 ;  /* 0x00000003310e7223 */ /* 0x000fe2000000000e */
[----:B------:R-:W-:Y:S01]  /*60d0*/  HADD2.F32 R3, -RZ, R68.H1_H1 ;  /* 0x30000044ff037230 */ /* 0x000fe20000004100 */
[----:B------:R-:W-:Y:S01]  /*60e0*/  F2FP.F16.F32.PACK_AB R55, R11, R6 ;  /* 0x000000060b37723e */ /* 0x000fe200000000ff */
[----:B------:R-:W-:Y:S01]  /*60f0*/  FMUL R31, R47, R31 ;  /* 0x0000001f2f1f7220 */ /* 0x000fe20000400000 */
[C---:B------:R-:W-:Y:S01]  /*6100*/  FFMA R19, R49.reuse, R0, R19 ;  /* 0x0000000031137223 */ /* 0x040fe20000000013 */
[--C-:B------:R-:W-:Y:S02]  /*6110*/  HADD2.F32 R0, -RZ, R69.reuse.H0_H0 ;  /* 0x20000045ff007230 */ /* 0x100fe40000004100 */
[C---:B------:R-:W-:Y:S01]  /*6120*/  FFMA R16, R49.reuse, R2, R16 ;  /* 0x0000000231107223 */ /* 0x040fe20000000010 */
[----:B------:R1:W-:Y:S01]  /*6130*/  STS.128 [R100], R52 ;  /* 0x0000003464007388 */ /* 0x0003e20000000c00 */
[C---:B------:R-:W-:Y:S01]  /*6140*/  FFMA R17, R49.reuse, R3, R17 ;  /* 0x0000000331117223 */ /* 0x040fe20000000011 */
[----:B------:R-:W-:Y:S02]  /*6150*/  HADD2.F32 R2, -RZ, R69.H1_H1 ;  /* 0x30000045ff027230 */ /* 0x000fe40000004100 */
[----:B------:R-:W-:Y:S01]  /*6160*/  FFMA R18, R49, R0, R18 ;  /* 0x0000000031127223 */ /* 0x000fe20000000012 */
[--C-:B------:R-:W-:Y:S01]  /*6170*/  HADD2.F32 R0, -RZ, R70.reuse.H0_H0 ;  /* 0x20000046ff007230 */ /* 0x100fe20000004100 */
[----:B------:R-:W-:Y:S01]  /*6180*/  F2FP.F16.F32.PACK_AB R8, R9, R8 ;  /* 0x000000080908723e */ /* 0x000fe200000000ff */
[--C-:B------:R-:W-:Y:S02]  /*6190*/  HADD2.F32 R3, -RZ, R71.reuse.H0_H0 ;  /* 0x20000047ff037230 */ /* 0x100fe40000004100 */
[C---:B------:R-:W-:Y:S01]  /*61a0*/  FFMA R23, R49.reuse, R2, R23 ;  /* 0x0000000231177223 */ /* 0x040fe20000000017 */
[----:B------:R-:W-:Y:S02]  /*61b0*/  HADD2.F32 R2, -RZ, R70.H1_H1 ;  /* 0x30000046ff027230 */ /* 0x000fe40000004100 */
[----:B------:R-:W-:Y:S01]  /*61c0*/  FFMA R20, R49, R0, R20 ;  /* 0x0000000031147223 */ /* 0x000fe20000000014 */
[----:B------:R-:W-:Y:S01]  /*61d0*/  HADD2.F32 R0, -RZ, R71.H1_H1 ;  /* 0x30000047ff007230 */ /* 0x000fe20000004100 */
[----:B------:R-:W-:Y:S01]  /*61e0*/  F2FP.F16.F32.PACK_AB R9, R15, R10 ;  /* 0x0000000a0f09723e */ /* 0x000fe200000000ff */
[----:B------:R-:W-:Y:S02]  /*61f0*/  HADD2.F32 R4, -RZ, R79.H0_H0 ;  /* 0x2000004fff047230 */ /* 0x000fe40000004100 */
[C---:B------:R-:W-:Y:S01]  /*6200*/  FFMA R21, R49.reuse, R2, R21 ;  /* 0x0000000231157223 */ /* 0x040fe20000000015 */
[C---:B------:R-:W-:Y:S01]  /*6210*/  FFMA R22, R49.reuse, R3, R22 ;  /* 0x0000000331167223 */ /* 0x040fe20000000016 */
[----:B------:R-:W-:Y:S01]  /*6220*/  FFMA R27, R49, R0, R27 ;  /* 0x00000000311b7223 */ /* 0x000fe2000000001b */
[--C-:B------:R-:W-:Y:S01]  /*6230*/  HADD2.F32 R2, -RZ, R76.reuse.H0_H0 ;  /* 0x2000004cff027230 */ /* 0x100fe20000004100 */
[----:B------:R-:W-:Y:S01]  /*6240*/  F2FP.F16.F32.PACK_AB R10, R13, R12 ;  /* 0x0000000c0d0a723e */ /* 0x000fe200000000ff */
[----:B------:R-:W-:Y:S01]  /*6250*/  HADD2.F32 R0, -RZ, R76.H1_H1 ;  /* 0x3000004cff007230 */ /* 0x000fe20000004100 */
[----:B------:R-:W-:Y:S01]  /*6260*/  F2FP.F16.F32.PACK_AB R11, R19, R14 ;  /* 0x0000000e130b723e */ /* 0x000fe200000000ff */
[--C-:B------:R-:W-:Y:S02]  /*6270*/  HADD2.F32 R3, -RZ, R77.reuse.H0_H0 ;  /* 0x2000004dff037230 */ /* 0x100fe40000004100 */
[C---:B------:R-:W-:Y:S01]  /*6280*/  FFMA R24, R49.reuse, R2, R24 ;  /* 0x0000000231187223 */ /* 0x040fe20000000018 */
[--C-:B------:R-:W-:Y:S02]  /*6290*/  HADD2.F32 R2, -RZ, R78.reuse.H0_H0 ;  /* 0x2000004eff027230 */ /* 0x100fe40000004100 */
[C---:B------:R-:W-:Y:S01]  /*62a0*/  FFMA R25, R49.reuse, R0, R25 ;  /* 0x0000000031197223 */ /* 0x040fe20000000019 */
[----:B------:R1:W-:Y:S01]  /*62b0*/  STS.128 [R99+0x10], R8 ;  /* 0x0000100863007388 */ /* 0x0003e20000000c00 */
[----:B------:R-:W-:Y:S02]  /*62c0*/  HADD2.F32 R0, -RZ, R77.H1_H1 ;  /* 0x3000004dff007230 */ /* 0x000fe40000004100 */
[----:B------:R-:W-:Y:S01]  /*62d0*/  FFMA R26, R49, R3, R26 ;  /* 0x00000003311a7223 */ /* 0x000fe2000000001a */
[----:B------:R-:W-:Y:S01]  /*62e0*/  HADD2.F32 R3, -RZ, R78.H1_H1 ;  /* 0x3000004eff037230 */ /* 0x000fe20000004100 */
[----:B------:R-:W-:Y:S01]  /*62f0*/  F2FP.F16.F32.PACK_AB R16, R17, R16 ;  /* 0x000000101110723e */ /* 0x000fe200000000ff */
[----:B------:R-:W-:Y:S01]  /*6300*/  HADD2.F32 R5, -RZ, R79.H1_H1 ;  /* 0x3000004fff057230 */ /* 0x000fe20000004100 */
[----:B------:R-:W-:Y:S01]  /*6310*/  F2FP.F16.F32.PACK_AB R17, R23, R18 ;  /* 0x000000121711723e */ /* 0x000fe200000000ff */
[----:B------:R-:W-:Y:S01]  /*6320*/  FFMA R31, R49, R0, R31 ;  /* 0x00000000311f7223 */ /* 0x000fe2000000001f */
[----:B------:R-:W-:Y:S01]  /*6330*/  FMUL R35, R47, R35 ;  /* 0x000000232f237220 */ /* 0x000fe20000400000 */
[----:B------:R-:W-:Y:S01]  /*6340*/  F2FP.F16.F32.PACK_AB R18, R21, R20 ;  /* 0x000000141512723e */ /* 0x000fe200000000ff */
[----:B------:R-:W-:Y:S01]  /*6350*/  FFMA R28, R49, R2, R28 ;  /* 0x00000002311c7223 */ /* 0x000fe2000000001c */
[----:B------:R-:W-:Y:S01]  /*6360*/  F2FP.F16.F32.PACK_AB R19, R27, R22 ;  /* 0x000000161b13723e */ /* 0x000fe200000000ff */
[C---:B------:R-:W-:Y:S01]  /*6370*/  FFMA R29, R49.reuse, R3, R29 ;  /* 0x00000003311d7223 */ /* 0x040fe2000000001d */
[C---:B------:R-:W-:Y:S01]  /*6380*/  FFMA R30, R49.reuse, R4, R30 ;  /* 0x00000004311e7223 */ /* 0x040fe2000000001e */
[----:B------:R-:W-:Y:S01]  /*6390*/  FFMA R35, R49, R5, R35 ;  /* 0x0000000531237223 */ /* 0x000fe20000000023 */
[----:B------:R-:W-:Y:S01]  /*63a0*/  F2FP.F16.F32.PACK_AB R24, R25, R24 ;  /* 0x000000181918723e */ /* 0x000fe200000000ff */
[----:B------:R1:W-:Y:S01]  /*63b0*/  STS.128 [R98+0x20], R16 ;  /* 0x0000201062007388 */ /* 0x0003e20000000c00 */
[----:B------:R-:W-:Y:S02]  /*63c0*/  F2FP.F16.F32.PACK_AB R25, R31, R26 ;  /* 0x0000001a1f19723e */ /* 0x000fe400000000ff */
[----:B------:R-:W-:Y:S02]  /*63d0*/  F2FP.F16.F32.PACK_AB R26, R29, R28 ;  /* 0x0000001c1d1a723e */ /* 0x000fe400000000ff */
[----:B------:R-:W-:Y:S05]  /*63e0*/  F2FP.F16.F32.PACK_AB R27, R35, R30 ;  /* 0x0000001e231b723e */ /* 0x000fea00000000ff */
[----:B------:R1:W-:Y:S01]  /*63f0*/  STS.128 [R106+0x30], R24 ;  /* 0x000030186a007388 */ /* 0x0003e20000000c00 */
[----:B------:R-:W-:Y:S01]  /*6400*/  @!PT LDS RZ, [RZ] ;  /* 0x00000000fffff984 */ /* 0x000fe20000000800 */
[----:B------:R-:W-:Y:S01]  /*6410*/  @!PT LDS RZ, [RZ] ;  /* 0x00000000fffff984 */ /* 0x000fe20000000800 */
[----:B------:R-:W-:Y:S01]  /*6420*/  @!PT LDS RZ, [RZ] ;  /* 0x00000000fffff984 */ /* 0x000fe20000000800 */
[----:B------:R-:W-:Y:S01]  /*6430*/  @!PT LDS RZ, [RZ] ;  /* 0x00000000fffff984 */ /* 0x000fe20000000800 */
[----:B------:R2:W-:Y:S07]  /*6440*/  MEMBAR.ALL.CTA ;  /* 0x0000000000007992 */ /* 0x0005ee0000008000 */
[----:B--2---:R-:W2:Y:S02]  /*6450*/  FENCE.VIEW.ASYNC.S ;  /* 0x00000000000073c6 */ /* 0x004ea40000000000 */
[----:B--2---:R-:W-:Y:S06]  /*6460*/  BAR.SYNC.DEFER_BLOCKING 0x1, 0x80 ;  /* 0x0042000000007b1d */ /* 0x004fec0000010000 */
[----:B------:R-:W-:Y:S05]  /*6470*/  @P0 BRA `(.L_x_101) ;  /* 0x0000000000280947 */ /* 0x000fea0003800000 */
[----:B------:R-:W-:Y:S02]  /*6480*/  UIADD3 UR4, UPT, UPT, UR48, 0x200, URZ ;  /* 0x0000020030047890 */ /* 0x000fe4000fffe0ff */
[----:B------:R-:W-:Y:S01]  /*6490*/  UIADD3 UR6, UP0, UPT, UR52, 0x680, URZ ;  /* 0x0000068034067890 */ /* 0x000fe2000ff1e0ff */
[----:B------:R-:W-:Y:S03]  /*64a0*/  UMOV UR43, UR36 ;  /* 0x00000024002b7c82 */ /* 0x000fe60008000000 */
[----:B------:R-:W-:Y:S01]  /*64b0*/  MOV R93, UR4 ;  /* 0x00000004005d7c02 */ /* 0x000fe20008000f00 */
[----:B------:R-:W-:Y:S03]  /*64c0*/  UIADD3.X UR7, UPT, UPT, URZ, UR53, URZ, UP0, !UPT ;  /* 0x00000035ff077290 */ /* 0x000fe600087fe4ff */
[----:B------:R-:W-:Y:S11]  /*64d0*/  R2UR UR40, R93 ;  /* 0x000000005d2872ca */ /* 0x000ff600000e0000 */
[----:B------:R-:W-:Y:S02]  /*64e0*/  @!UPT UIADD3 URZ, UPT, UPT, URZ, URZ, URZ ;  /* 0x000000fffffff290 */ /* 0x000fe4000fffe0ff */
[----:B------:R2:W-:Y:S01]  /*64f0*/  UTMASTG.3D [UR40], [UR6] ;  /* 0x00000028060073b5 */ /* 0x0005e20008010000 */
[----:B------:R0:W-:Y:S01]  /*6500*/  UTMACMDFLUSH ;  /* 0x00000000000079b7 */ /* 0x0001e20000000000 */
[----:B--2---:R-:W-:Y:S04]  /*6510*/  DEPBAR.LE SB0, 0x1 ;  /* 0x000080400000791a */ /* 0x004fe80000000000 */
.L_x_101:
[----:B------:R-:W-:Y:S05]  /*6520*/  BSYNC.RECONVERGENT B0 ;  /* 0x0000000000007941 */ /* 0x000fea0003800200 */
.L_x_100:
[----:B------:R-:W-:Y:S01]  /*6530*/  BAR.SYNC.DEFER_BLOCKING 0x1, 0x80 ;  /* 0x0042000000007b1d */ /* 0x000fe20000010000 */
[----:B------:R-:W-:Y:S01]  /*6540*/  ISETP.NE.AND P1, PT, R107, RZ, PT ;  /* 0x000000ff6b00720c */ /* 0x000fe20003f25270 */
[----:B------:R-:W-:Y:S01]  /*6550*/  UISETP.NE.AND UP0, UPT, UR49, URZ, UPT ;  /* 0x000000ff3100728c */ /* 0x000fe2000bf05270 */
[----:B------:R-:W-:Y:S11]  /*6560*/  LEA R2, R65, UR48, 0x3 ;  /* 0x0000003041027c11 */ /* 0x000ff6000f8e18ff */
[----:B------:R-:W-:Y:S01]  /*6570*/  @P1 SHF.L.U32 R3, R97, 0x1f, RZ ;  /* 0x0000001f61031819 */ /* 0x000fe200000006ff */
[----:B------:R-:W-:Y:S06]  /*6580*/  BRA.U !UP0, `(.L_x_102) ;  /* 0x0000000108247547 */ /* 0x000fec000b800000 */
[----:B------:R-:W-:Y:S01]  /*6590*/  IMAD.U32 R4, RZ, RZ, UR51 ;  /* 0x00000033ff047e24 */ /* 0x000fe2000f8e00ff */
[----:B------:R-:W-:Y:S01]  /*65a0*/  MOV R0, UR37 ;  /* 0x0000002500007c02 */ /* 0x000fe20008000f00 */
[----:B------:R-:W-:Y:S03]  /*65b0*/  UIADD3 UR51, UPT, UPT, UR51, 0x1, URZ ;  /* 0x0000000133337890 */ /* 0x000fe6000fffe0ff */
[----:B------:R-:W-:Y:S01]  /*65c0*/  @P1 LEA R4, R4, UR48, 0x3 ;  /* 0x0000003004041c11 */ /* 0x000fe2000f8e18ff */
[----:B------:R-:W-:Y:S04]  /*65d0*/  UISETP.NE.AND UP0, UPT, UR51, 0x4, UPT ;  /* 0x000000043300788c */ /* 0x000fe8000bf05270 */
[----:B------:R-:W-:Y:S01]  /*65e0*/  @P1 VIADD R4, R4, 0x80 ;  /* 0x0000008004041836 */ /* 0x000fe20000000000 */
[----:B------:R-:W-:Y:S04]  /*65f0*/  USEL UR51, UR51, URZ, UP0 ;  /* 0x000000ff33337287 */ /* 0x000fe80008000000 */
[----:B------:R-:W-:Y:S04]  /*6600*/  @P1 PRMT R0, R0, 0x654, R4 ;  /* 0x0000065400001816 */ /* 0x000fe80000000004 */
[----:B------:R2:W-:Y:S04]  /*6610*/  @P1 SYNCS.ARRIVE.TRANS64.RED.A1T0 RZ, [R0+URZ], RZ ;  /* 0x000000ff00ff19a7 */ /* 0x0005e800081004ff */
.L_x_102:
[----:B------:R-:W4:Y:S01]  /*6620*/  @P1 SYNCS.PHASECHK.TRANS64.TRYWAIT P0, [R2+URZ+0x60], R3 ;  /* 0x00006003020015a7 */ /* 0x000f2200080011ff */
[----:B------:R-:W-:Y:S01]  /*6630*/  BSSY B1, `(.L_x_103) ;  /* 0x0000016000017945 */ /* 0x000fe20003800000 */
[----:B----4-:R-:W-:Y:S03]  /*6640*/  @P1 SEL R66, RZ, 0x1, !P0 ;  /* 0x00000001ff421807 */ /* 0x010fe60004000000 */
[----:B------:R-:W-:Y:S05]  /*6650*/  @!P1 BRA `(.L_x_104) ;  /* 0x00000000004c9947 */ /* 0x000fea0003800000 */
[----:B------:R-:W-:Y:S01]  /*6660*/  ISETP.NE.AND P0, PT, R66, RZ, PT ;  /* 0x000000ff4200720c */ /* 0x000fe20003f05270 */
[----:B------:R-:W-:Y:S01]  /*6670*/  BSSY B0, `(.L_x_105) ;  /* 0x000000b000007945 */ /* 0x000fe20003800000 */
[----:B------:R-:W-:Y:S11]  /*6680*/  ISETP.NE.AND P1, PT, R67, RZ, PT ;  /* 0x000000ff4300720c */ /* 0x000ff60003f25270 */
[----:B------:R-:W-:Y:S02]  /*6690*/  @!UPT UIADD3 URZ, UPT, UPT, URZ, URZ, URZ ;  /* 0x000000fffffff290 */ /* 0x000fe4000fffe0ff */
[C---:B------:R-:W-:Y:S01]  /*66a0*/  @P1 IMAD R6, R65.reuse, 0x2000, R100 ;  /* 0x0000200041061824 */ /* 0x040fe200078e0264 */
[C---:B------:R-:W-:Y:S01]  /*66b0*/  @P1 LEA R4, R65.reuse, R98, 0xd ;  /* 0x0000006241041211 */ /* 0x040fe200078e68ff */
[C---:B------:R-:W-:Y:S02]  /*66c0*/  @P1 IMAD R5, R65.reuse, 0x2000, R99 ;  /* 0x0000200041051824 */ /* 0x040fe400078e0263 */
[----:B------:R-:W-:Y:S01]  /*66d0*/  @P1 IMAD R3, R65, 0x2000, R106 ;  /* 0x0000200041031824 */ /* 0x000fe200078e026a */
[----:B------:R-:W-:Y:S06]  /*66e0*/  @P0 BRA `(.L_x_106) ;  /* 0x00000000000c0947 */ /* 0x000fec0003800000 */
[----:B--2---:R-:W-:Y:S04]  /*66f0*/  SHF.L.U32 R0, R97, 0x1f, RZ ;  /* 0x0000001f61007819 */ /* 0x004fe800000006ff */
[----:B------:R-:W2:Y:S02]  /*6700*/  SYNCS.PHASECHK.TRANS64.TRYWAIT P0, [R2+URZ+0x60], R0 ;  /* 0x00006000020075a7 */ /* 0x000ea400080011ff */
[----:B--2---:R-:W-:Y:S05]  /*6710*/  @!P0 BRA `(.L_x_107) ;  /* 0x0000003000948947 */ /* 0x004fea0003800000 */
.L_x_106:
[----:B------:R-:W-:Y:S05]  /*6720*/  BSYNC B0 ;  /* 0x0000000000007941 */ /* 0x000fea0003800000 */
.L_x_105:
[----:B------:R-:W-:Y:S02]  /*6730*/  ISETP.NE.AND P0, PT, R67, RZ, PT ;  /* 0x000000ff4300720c */ /* 0x000fe40003f05270 */
[----:B------:R-:W-:Y:S11]  /*6740*/  IADD3 R65, PT, PT, R65, 0x1, RZ ;  /* 0x0000000141417810 */ /* 0x000ff60007ffe0ff */
[----:B------:R4:W1:Y:S04]  /*6750*/  @P0 LDS.128 R56, [R6] ;  /* 0x0000000006380984 */ /* 0x0008680000000c00 */
[----:B------:R4:W1:Y:S04]  /*6760*/  @P0 LDS.128 R60, [R5+0x10] ;  /* 0x00001000053c0984 */ /* 0x0008680000000c00 */
[----:B------:R4:W1:Y:S04]  /*6770*/  @P0 LDS.128 R68, [R4+0x20] ;  /* 0x0000200004440984 */ /* 0x0008680000000c00 */
[----:B------:R4:W1:Y:S02]  /*6780*/  @P0 LDS.128 R76, [R3+0x30] ;  /* 0x00003000034c0984 */ /* 0x0008640000000c00 */
.L_x_104:
[----:B------:R-:W-:Y:S05]  /*6790*/  BSYNC B1 ;  /* 0x0000000000017941 */ /* 0x000fea0003800000 */
.L_x_103:
[----:B--2---:R-:W-:Y:S05]  /*67a0*/  VIADD R0, R48, 0x20 ;  /* 0x0000002030007836 */ /* 0x004fea0000000000 */
[----:B------:R-:W-:Y:S04]  /*67b0*/  SHF.R.U32.HI R0, RZ, 0x15, R0 ;  /* 0x00000015ff007819 */ /* 0x000fe80000011600 */
[----:B------:R-:W-:Y:S11]  /*67c0*/  LOP3.LUT P0, RZ, R0, 0x3, R92, 0x48, !PT ;  /* 0x0000000300ff7812 */ /* 0x000ff6000780485c */
[----:B------:R-:W-:Y:S02]  /*67d0*/  @!UPT UIADD3 URZ, UPT, UPT, URZ, URZ, URZ ;  /* 0x000000fffffff290 */ /* 0x000fe4000fffe0ff */
[----:B------:R-:W-:Y:S05]  /*67e0*/  @!P0 BRA `(.L_x_108) ;  /* 0x0000000000408947 */ /* 0x000fea0003800000 */
[----:B------:R-:W2:Y:S01]  /*67f0*/  LDCU.64 UR8, c[0x4][0x70] ;  /* 0x01000e00ff0877ac */ /* 0x000ea20008000a00 */
[----:B----4-:R-:W-:Y:S01]  /*6800*/  MOV R3, 0x0 ;  /* 0x0000000000037802 */ /* 0x010fe20000000f00 */
[----:B------:R-:W-:Y:S02]  /*6810*/  HFMA2 R12, -RZ, RZ, 0, 5.9604644775390625e-08 ;  /* 0x00000001ff0c7431 */ /* 0x000fe400000001ff */
[----:B-1----:R-:W-:Y:S02]  /*6820*/  IMAD.MOV.U32 R8, RZ, RZ, 0x192 ;  /* 0x00000192ff087424 */ /* 0x002fe400078e00ff */
[----:B------:R-:W-:Y:S01]  /*6830*/  IMAD.MOV.U32 R13, RZ, RZ, RZ ;  /* 0x000000ffff0d7224 */ /* 0x000fe200078e00ff */
[----:B------:R-:W1:Y:S01]  /*6840*/  LDCU.64 UR6, c[0x4][0x78] ;  /* 0x01000f00ff0677ac */ /* 0x000e620008000a00 */
[----:B------:R-:W4:Y:S01]  /*6850*/  LDC.64 R2, c[0x4][R3] ;  /* 0x0100000003027b82 */ /* 0x000f220000000a00 */
[----:B------:R-:W5:Y:S01]  /*6860*/  LDCU.64 UR4, c[0x4][0x10] ;  /* 0x01000200ff0477ac */ /* 0x000f620008000a00 */
[----:B--2---:R-:W-:Y:S01]  /*6870*/  MOV R5, UR9 ;  /* 0x0000000900057c02 */ /* 0x004fe20008000f00 */
[----:B------:R-:W-:Y:S01]  /*6880*/  IMAD.U32 R4, RZ, RZ, UR8 ;  /* 0x00000008ff047e24 */ /* 0x000fe2000f8e00ff */
[----:B-1----:R-:W-:Y:S01]  /*6890*/  MOV R7, UR7 ;  /* 0x0000000700077c02 */ /* 0x002fe20008000f00 */
[----:B------:R-:W-:Y:S01]  /*68a0*/  IMAD.U32 R6, RZ, RZ, UR6 ;  /* 0x00000006ff067e24 */ /* 0x000fe2000f8e00ff */
[----:B-----5:R-:W-:Y:S01]  /*68b0*/  MOV R11, UR5 ;  /* 0x00000005000b7c02 */ /* 0x020fe20008000f00 */
[----:B------:R-:W-:Y:S02]  /*68c0*/  IMAD.U32 R10, RZ, RZ, UR4 ;  /* 0x00000004ff0a7e24 */ /* 0x000fe4000f8e00ff */
[----:B------:R-:W-:Y:S07]  /*68d0*/  LEPC R20, `(.L_x_108) ;  /* 0x000000001014794e */ /* 0x000fee0000000000 */
[----:B---34-:R-:W-:Y:S05]  /*68e0*/  CALL.ABS.NOINC R2 ;  /* 0x0000000002007343 */ /* 0x018fea0003c00000 */
.L_x_108:
[----:B------:R-:W-:Y:S05]  /*68f0*/  WARPSYNC.ALL ;  /* 0x0000000000007948 */ /* 0x000fea0003800000 */
[----:B------:R-:W-:Y:S01]  /*6900*/  R2UR UR4, R48 ;  /* 0x00000000300472ca */ /* 0x000fe200000e0000 */
[--C-:B-1--4-:R-:W-:Y:S01]  /*6910*/  HADD2.F32 R3, -RZ, R56.reuse.H0_H0 ;  /* 0x20000038ff037230 */ /* 0x112fe20000004100 */
[----:B------:R-:W-:Y:S01]  /*6920*/  ISETP.NE.AND P6, PT, R107, RZ, PT ;  /* 0x000000ff6b00720c */ /* 0x000fe20003fc5270 */
[--C-:B------:R-:W-:Y:S01]  /*6930*/  HADD2.F32 R51, -RZ, R57.reuse.H1_H1 ;  /* 0x30000039ff337230 */ /* 0x100fe20000004100 */
[----:B------:R-:W-:Y:S01]  /*6940*/  MOV R50, UR51 ;  /* 0x0000003300327c02 */ /* 0x000fe20008000f00 */
[----:B------:R-:W-:Y:S01]  /*6950*/  BSSY.RECONVERGENT B0, `(.L_x_109) ;  /* 0x000008c000007945 */ /* 0x000fe20003800200 */
[----:B------:R-:W-:Y:S02]  /*6960*/  MOV R72, UR37 ;  /* 0x0000002500487c02 */ /* 0x000fe40008000f00 */
[----:B------:R-:W-:Y:S05]  /*6970*/  ISETP.NE.AND P0, PT, R102, RZ, PT ;  /* 0x000000ff6600720c */ /* 0x000fea0003f05270 */
[----:B------:R-:W1:Y:S02]  /*6980*/  LDTM.x32 R4, tmem[UR4+0x20] ;  /* 0x00002004000479ee */ /* 0x000e6400082c0000 */
[----:B------:R-:W-:Y:S04]  /*6990*/  @P6 LEA R50, R50, UR48, 0x3 ;  /* 0x0000003032326c11 */ /* 0x000fe8000f8e18ff */
[----:B------:R-:W-:Y:S04]  /*69a0*/  @P6 IADD3 R50, PT, PT, R50, 0x80, RZ ;  /* 0x0000008032326810 */ /* 0x000fe80007ffe0ff */
[----:B------:R-:W-:Y:S01]  /*69b0*/  @P6 PRMT R72, R72, 0x654, R50 ;  /* 0x0000065448486816 */ /* 0x000fe20000000032 */
[----:B------:R-:W-:Y:S02]  /*69c0*/  HADD2.F32 R50, -RZ, R57.H0_H0 ;  /* 0x20000039ff327230 */ /* 0x000fe40000004100 */
[C---:B-1----:R-:W-:Y:S01]  /*69d0*/  FMUL R0, R47.reuse, R4 ;  /* 0x000000042f007220 */ /* 0x042fe20000400000 */
[----:B------:R-:W-:Y:S02]  /*69e0*/  HADD2.F32 R4, -RZ, R56.H1_H1 ;  /* 0x30000038ff047230 */ /* 0x000fe40000004100 */
[C---:B------:R-:W-:Y:S01]  /*69f0*/  FMUL R2, R47.reuse, R5 ;  /* 0x000000052f027220 */ /* 0x040fe20000400000 */
[----:B------:R-:W-:Y:S01]  /*6a00*/  FMUL R7, R47, R7 ;  /* 0x000000072f077220 */ /* 0x000fe20000400000 */
[----:B------:R-:W-:Y:S01]  /*6a10*/  FFMA R0, R49, R3, R0 ;  /* 0x0000000331007223 */ /* 0x000fe20000000000 */
[----:B------:R-:W-:Y:S01]  /*6a20*/  FMUL R3, R47, R6 ;  /* 0x000000062f037220 */ /* 0x000fe20000400000 */
[----:B------:R-:W-:Y:S01]  /*6a30*/  FFMA R2, R49, R4, R2 ;  /* 0x0000000431027223 */ /* 0x000fe20000000002 */
[C---:B------:R-:W-:Y:S01]  /*6a40*/  FMUL R4, R47.reuse, R8 ;  /* 0x000000082f047220 */ /* 0x040fe20000400000 */
[----:B------:R-:W-:Y:S01]  /*6a50*/  FMUL R8, R47, R12 ;  /* 0x0000000c2f087220 */ /* 0x000fe20000400000 */
[----:B------:R-:W-:Y:S01]  /*6a60*/  FFMA R3, R49, R50, R3 ;  /* 0x0000003231037223 */ /* 0x000fe20000000003 */
[C---:B------:R-:W-:Y:S01]  /*6a70*/  FMUL R12, R47.reuse, R16 ;  /* 0x000000102f0c7220 */ /* 0x040fe20000400000 */
[C---:B------:R-:W-:Y:S01]  /*6a80*/  FMUL R16, R47.reuse, R20 ;  /* 0x000000142f107220 */ /* 0x040fe20000400000 */
[C---:B------:R-:W-:Y:S01]  /*6a90*/  FMUL R20, R47.reuse, R24 ;  /* 0x000000182f147220 */ /* 0x040fe20000400000 */
[C---:B------:R-:W-:Y:S01]  /*6aa0*/  FMUL R24, R47.reuse, R28 ;  /* 0x0000001c2f187220 */ /* 0x040fe20000400000 */
[C---:B------:R-:W-:Y:S01]  /*6ab0*/  FMUL R28, R47.reuse, R32 ;  /* 0x000000202f1c7220 */ /* 0x040fe20000400000 */
[--C-:B------:R-:W-:Y:S01]  /*6ac0*/  HADD2.F32 R32, -RZ, R58.reuse.H0_H0 ;  /* 0x2000003aff207230 */ /* 0x100fe20000004100 */
[----:B------:R-:W-:Y:S01]  /*6ad0*/  F2FP.F16.F32.PACK_AB R52, R2, R0 ;  /* 0x000000000234723e */ /* 0x000fe200000000ff */
[----:B------:R-:W-:Y:S02]  /*6ae0*/  HADD2.F32 R0, -RZ, R58.H1_H1 ;  /* 0x3000003aff007230 */ /* 0x000fe40000004100 */
[----:B------:R-:W-:Y:S01]  /*6af0*/  FMUL R5, R47, R9 ;  /* 0x000000092f057220 */ /* 0x000fe20000400000 */
[--C-:B------:R-:W-:Y:S02]  /*6b00*/  HADD2.F32 R2, -RZ, R59.reuse.H0_H0 ;  /* 0x2000003bff027230 */ /* 0x100fe40000004100 */
[C---:B------:R-:W-:Y:S01]  /*6b10*/  FFMA R7, R49.reuse, R51, R7 ;  /* 0x0000003331077223 */ /* 0x040fe20000000007 */
[C---:B------:R-:W-:Y:S01]  /*6b20*/  FFMA R4, R49.reuse, R32, R4 ;  /* 0x0000002031047223 */ /* 0x040fe20000000004 */
[----:B------:R-:W-:Y:S02]  /*6b30*/  HADD2.F32 R32, -RZ, R59.H1_H1 ;  /* 0x3000003bff207230 */ /* 0x000fe40000004100 */
[----:B------:R-:W-:Y:S01]  /*6b40*/  FFMA R5, R49, R0, R5 ;  /* 0x0000000031057223 */ /* 0x000fe20000000005 */
[--C-:B------:R-:W-:Y:S01]  /*6b50*/  HADD2.F32 R0, -RZ, R60.reuse.H0_H0 ;  /* 0x2000003cff007230 */ /* 0x100fe20000004100 */
[----:B------:R-:W-:Y:S01]  /*6b60*/  F2FP.F16.F32.PACK_AB R53, R7, R3 ;  /* 0x000000030735723e */ /* 0x000fe200000000ff */
[----:B------:R-:W-:Y:S01]  /*6b70*/  FMUL R6, R47, R10 ;  /* 0x0000000a2f067220 */ /* 0x000fe20000400000 */
[--C-:B------:R-:W-:Y:S01]  /*6b80*/  HADD2.F32 R3, -RZ, R61.reuse.H0_H0 ;  /* 0x2000003dff037230 */ /* 0x100fe20000004100 */
[----:B------:R-:W-:Y:S01]  /*6b90*/  F2FP.F16.F32.PACK_AB R54, R5, R4 ;  /* 0x000000040536723e */ /* 0x000fe200000000ff */
[----:B------:R-:W-:Y:S01]  /*6ba0*/  FMUL R11, R47, R11 ;  /* 0x0000000b2f0b7220 */ /* 0x000fe20000400000 */
[----:B------:R-:W-:Y:S01]  /*6bb0*/  FFMA R6, R49, R2, R6 ;  /* 0x0000000231067223 */ /* 0x000fe20000000006 */
[----:B------:R-:W-:Y:S02]  /*6bc0*/  HADD2.F32 R2, -RZ, R60.H1_H1 ;  /* 0x3000003cff027230 */ /* 0x000fe40000004100 */
[----:B------:R-:W-:Y:S01]  /*6bd0*/  FMUL R9, R47, R13 ;  /* 0x0000000d2f097220 */ /* 0x000fe20000400000 */
[C---:B------:R-:W-:Y:S01]  /*6be0*/  FFMA R11, R49.reuse, R32, R11 ;  /* 0x00000020310b7223 */ /* 0x040fe2000000000b */
[----:B------:R-:W-:Y:S01]  /*6bf0*/  FFMA R8, R49, R0, R8 ;  /* 0x0000000031087223 */ /* 0x000fe20000000008 */
[C---:B------:R-:W-:Y:S01]  /*6c00*/  FMUL R10, R47.reuse, R14 ;  /* 0x0000000e2f0a7220 */ /* 0x040fe20000400000 */
[----:B------:R-:W-:Y:S02]  /*6c10*/  HADD2.F32 R0, -RZ, R61.H1_H1 ;  /* 0x3000003dff007230 */ /* 0x000fe40000004100 */
[----:B------:R-:W-:Y:S01]  /*6c20*/  FMUL R15, R47, R15 ;  /* 0x0000000f2f0f7220 */ /* 0x000fe20000400000 */
[C---:B------:R-:W-:Y:S01]  /*6c30*/  FFMA R9, R49.reuse, R2, R9 ;  /* 0x0000000231097223 */ /* 0x040fe20000000009 */
[C---:B------:R-:W-:Y:S01]  /*6c40*/  FFMA R10, R49.reuse, R3, R10 ;  /* 0x00000003310a7223 */ /* 0x040fe2000000000a */
[--C-:B------:R-:W-:Y:S02]  /*6c50*/  HADD2.F32 R2, -RZ, R62.reuse.H0_H0 ;  /* 0x2000003eff027230 */ /* 0x100fe40000004100 */
[----:B------:R-:W-:Y:S01]  /*6c60*/  FFMA R15, R49, R0, R15 ;  /* 0x00000000310f7223 */ /* 0x000fe2000000000f */
[----:B------:R-:W-:Y:S02]  /*6c70*/  HADD2.F32 R3, -RZ, R62.H1_H1 ;  /* 0x3000003eff037230 */ /* 0x000fe40000004100 */
[C---:B------:R-:W-:Y:S01]  /*6c80*/  FMUL R13, R47.reuse, R17 ;  /* 0x000000112f0d7220 */ /* 0x040fe20000400000 */
[--C-:B------:R-:W-:Y:S02]  /*6c90*/  HADD2.F32 R0, -RZ, R63.reuse.H0_H0 ;  /* 0x2000003fff007230 */ /* 0x100fe40000004100 */
[----:B------:R-:W-:Y:S01]  /*6ca0*/  FMUL R14, R47, R18 ;  /* 0x000000122f0e7220 */ /* 0x000fe20000400000 */
[C---:B------:R-:W-:Y:S01]  /*6cb0*/  FFMA R12, R49.reuse, R2, R12 ;  /* 0x00000002310c7223 */ /* 0x040fe2000000000c */
[C---:B------:R-:W-:Y:S01]  /*6cc0*/  FFMA R13, R49.reuse, R3, R13 ;  /* 0x00000003310d7223 */ /* 0x040fe2000000000d */
[----:B------:R-:W-:Y:S02]  /*6cd0*/  HADD2.F32 R2, -RZ, R63.H1_H1 ;  /* 0x3000003fff027230 */ /* 0x000fe40000004100 */
[----:B------:R-:W-:Y:S01]  /*6ce0*/  FFMA R14, R49, R0, R14 ;  /* 0x00000000310e7223 */ /* 0x000fe2000000000e */
[C---:B------:R-:W-:Y:S01]  /*6cf0*/  FMUL R19, R47.reuse, R19 ;  /* 0x000000132f137220 */ /* 0x040fe20000400000 */
[--C-:B------:R-:W-:Y:S02]  /*6d00*/  HADD2.F32 R0, -RZ, R68.reuse.H0_H0 ;  /* 0x20000044ff007230 */ /* 0x100fe40000004100 */
[----:B------:R-:W-:Y:S01]  /*6d10*/  FMUL R17, R47, R21 ;  /* 0x000000152f117220 */ /* 0x000fe20000400000 */
[--C-:B------:R-:W-:Y:S02]  /*6d20*/  HADD2.F32 R3, -RZ, R69.reuse.H0_H0 ;  /* 0x20000045ff037230 */ /* 0x100fe40000004100 */
[C---:B------:R-:W-:Y:S01]  /*6d30*/  FFMA R19, R49.reuse, R2, R19 ;  /* 0x0000000231137223 */ /* 0x040fe20000000013 */
[----:B------:R-:W-:Y:S02]  /*6d40*/  HADD2.F32 R2, -RZ, R68.H1_H1 ;  /* 0x30000044ff027230 */ /* 0x000fe40000004100 */
        /* <DEDUP_REMOVED lines=9> */
[----:B------:R-:W-:Y:S01]  /*6de0*/  FMUL R21, R47, R25 ;  /* 0x000000192f157220 */ /* 0x000fe20000400000 */
[----:B------:R-:W-:Y:S01]  /*6df0*/  F2FP.F16.F32.PACK_AB R55, R11, R6 ;  /* 0x000000060b37723e */ /* 0x000fe200000000ff */
[--C-:B------:R-:W-:Y:S02]  /*6e00*/  HADD2.F32 R3, -RZ, R71.reuse.H0_H0 ;  /* 0x20000047ff037230 */ /* 0x100fe40000004100 */
[----:B------:R-:W-:Y:S01]  /*6e10*/  FMUL R22, R47, R26 ;  /* 0x0000001a2f167220 */ /* 0x000fe20000400000 */
[C---:B------:R-:W-:Y:S01]  /*6e20*/  FFMA R20, R49.reuse, R2, R20 ;  /* 0x0000000231147223 */ /* 0x040fe20000000014 */
[C---:B------:R-:W-:Y:S01]  /*6e30*/  FFMA R21, R49.reuse, R0, R21 ;  /* 0x0000000031157223 */ /* 0x040fe20000000015 */
[----:B------:R1:W-:Y:S01]  /*6e40*/  STS.128 [R100+0x2000], R52 ;  /* 0x0020003464007388 */ /* 0x0003e20000000c00 */
[----:B------:R-:W-:Y:S02]  /*6e50*/  HADD2.F32 R0, -RZ, R71.H1_H1 ;  /* 0x30000047ff007230 */ /* 0x000fe40000004100 */
[----:B------:R-:W-:Y:S01]  /*6e60*/  FFMA R22, R49, R3, R22 ;  /* 0x0000000331167223 */ /* 0x000fe20000000016 */
[----:B------:R-:W-:Y:S01]  /*6e70*/  FMUL R27, R47, R27 ;  /* 0x0000001b2f1b7220 */ /* 0x000fe20000400000 */
[--C-:B------:R-:W-:Y:S01]  /*6e80*/  HADD2.F32 R2, -RZ, R76.reuse.H0_H0 ;  /* 0x2000004cff027230 */ /* 0x100fe20000004100 */
[----:B------:R-:W-:Y:S01]  /*6e90*/  F2FP.F16.F32.PACK_AB R8, R9, R8 ;  /* 0x000000080908723e */ /* 0x000fe200000000ff */
[----:B------:R-:W-:Y:S01]  /*6ea0*/  HADD2.F32 R3, -RZ, R76.H1_H1 ;  /* 0x3000004cff037230 */ /* 0x000fe20000004100 */
[----:B------:R-:W-:Y:S01]  /*6eb0*/  F2FP.F16.F32.PACK_AB R9, R15, R10 ;  /* 0x0000000a0f09723e */ /* 0x000fe200000000ff */
[----:B------:R-:W-:Y:S01]  /*6ec0*/  FMUL R25, R47, R29 ;  /* 0x0000001d2f197220 */ /* 0x000fe20000400000 */
[--C-:B------:R-:W-:Y:S01]  /*6ed0*/  HADD2.F32 R4, -RZ, R77.reuse.H0_H0 ;  /* 0x2000004dff047230 */ /* 0x100fe20000004100 */
[----:B------:R-:W-:Y:S01]  /*6ee0*/  F2FP.F16.F32.PACK_AB R10, R13, R12 ;  /* 0x0000000c0d0a723e */ /* 0x000fe200000000ff */
[----:B------:R-:W-:Y:S01]  /*6ef0*/  FMUL R26, R47, R30 ;  /* 0x0000001e2f1a7220 */ /* 0x000fe20000400000 */
[----:B------:R-:W-:Y:S01]  /*6f00*/  F2FP.F16.F32.PACK_AB R11, R19, R14 ;  /* 0x0000000e130b723e */ /* 0x000fe200000000ff */
[C---:B------:R-:W-:Y:S01]  /*6f10*/  FFMA R27, R49.reuse, R0, R27 ;  /* 0x00000000311b7223 */ /* 0x040fe2000000001b */
[C---:B------:R-:W-:Y:S01]  /*6f20*/  FFMA R24, R49.reuse, R2, R24 ;  /* 0x0000000231187223 */ /* 0x040fe20000000018 */
[----:B------:R-:W-:Y:S02]  /*6f30*/  HADD2.F32 R0, -RZ, R77.H1_H1 ;  /* 0x3000004dff007230 */ /* 0x000fe40000004100 */
[----:B------:R-:W-:Y:S01]  /*6f40*/  FFMA R25, R49, R3, R25 ;  /* 0x0000000331197223 */ /* 0x000fe20000000019 */
[----:B------:R1:W-:Y:S01]  /*6f50*/  STS.128 [R99+0x2010], R8 ;  /* 0x0020100863007388 */ /* 0x0003e20000000c00 */
[----:B------:R-:W-:Y:S01]  /*6f60*/  FMUL R31, R47, R31 ;  /* 0x0000001f2f1f7220 */ /* 0x000fe20000400000 */
[--C-:B------:R-:W-:Y:S02]  /*6f70*/  HADD2.F32 R2, -RZ, R78.reuse.H0_H0 ;  /* 0x2000004eff027230 */ /* 0x100fe40000004100 */
[----:B------:R-:W-:Y:S01]  /*6f80*/  FFMA R26, R49, R4, R26 ;  /* 0x00000004311a7223 */ /* 0x000fe2000000001a */
[----:B------:R-:W-:Y:S02]  /*6f90*/  HADD2.F32 R3, -RZ, R78.H1_H1 ;  /* 0x3000004eff037230 */ /* 0x000fe40000004100 */
[----:B------:R-:W-:Y:S01]  /*6fa0*/  FMUL R29, R47, R33 ;  /* 0x000000212f1d7220 */ /* 0x000fe20000400000 */
[--C-:B------:R-:W-:Y:S01]  /*6fb0*/  HADD2.F32 R4, -RZ, R79.reuse.H0_H0 ;  /* 0x2000004fff047230 */ /* 0x100fe20000004100 */
[----:B------:R-:W-:Y:S01]  /*6fc0*/  F2FP.F16.F32.PACK_AB R16, R17, R16 ;  /* 0x000000101110723e */ /* 0x000fe200000000ff */
[----:B------:R-:W-:Y:S01]  /*6fd0*/  FMUL R30, R47, R34 ;  /* 0x000000222f1e7220 */ /* 0x000fe20000400000 */
        /* <DEDUP_REMOVED lines=14> */
[----:B------:R-:W-:Y:S02]  /*70c0*/  F2FP.F16.F32.PACK_AB R27, R35, R30 ;  /* 0x0000001e231b723e */ /* 0x000fe400000000ff */
[----:B------:R-:W-:Y:S02]  /*70d0*/  LEA R0, R65, UR48, 0x3 ;  /* 0x0000003041007c11 */ /* 0x000fe4000f8e18ff */
[----:B------:R-:W-:Y:S01]  /*70e0*/  @P6 SHF.L.U32 R2, R97, 0x1f, RZ ;  /* 0x0000001f61026819 */ /* 0x000fe200000006ff */
        /* <DEDUP_REMOVED lines=9> */
[----:B------:R-:W-:Y:S02]  /*7180*/  UIADD3 UR8, UP0, UPT, UR52, 0x680, URZ ;  /* 0x0000068034087890 */ /* 0x000fe4000ff1e0ff */
[----:B------:R-:W-:Y:S02]  /*7190*/  UIADD3 UR5, UPT, UPT, UR41, 0x20, URZ ;  /* 0x0000002029057890 */ /* 0x000fe4000fffe0ff */
[----:B------:R-:W-:Y:S02]  /*71a0*/  UIADD3 UR4, UPT, UPT, UR48, 0x2200, URZ ;  /* 0x0000220030047890 */ /* 0x000fe4000fffe0ff */
[----:B------:R-:W-:Y:S01]  /*71b0*/  UIADD3.X UR9, UPT, UPT, URZ, UR53, URZ, UP0, !UPT ;  /* 0x00000035ff097290 */ /* 0x000fe200087fe4ff */
[----:B------:R-:W-:Y:S01]  /*71c0*/  UMOV UR6, UR42 ;  /* 0x0000002a00067c82 */ /* 0x000fe20008000000 */
[----:B------:R-:W-:Y:S07]  /*71d0*/  UMOV UR7, UR36 ;  /* 0x0000002400077c82 */ /* 0x000fee0008000000 */
[----:B------:R2:W-:Y:S01]  /*71e0*/  UTMASTG.3D [UR4], [UR8] ;  /* 0x00000004080073b5 */ /* 0x0005e20008010000 */
[----:B------:R0:W-:Y:S01]  /*71f0*/  UTMACMDFLUSH ;  /* 0x00000000000079b7 */ /* 0x0001e20000000000 */
[----:B--2---:R-:W-:Y:S04]  /*7200*/  DEPBAR.LE SB0, 0x1 ;  /* 0x000080400000791a */ /* 0x004fe80000000000 */
.L_x_110:
[----:B------:R-:W-:Y:S05]  /*7210*/  BSYNC.RECONVERGENT B0 ;  /* 0x0000000000007941 */ /* 0x000fea0003800200 */
.L_x_109:
[----:B------:R-:W-:Y:S01]  /*7220*/  BAR.SYNC.DEFER_BLOCKING 0x1, 0x80 ;  /* 0x0042000000007b1d */ /* 0x000fe20000010000 */
[----:B------:R-:W-:Y:S04]  /*7230*/  UIADD3 UR40, UPT, UPT, UR51, 0x1, URZ ;  /* 0x0000000133287890 */ /* 0x000fe8000fffe0ff */
[----:B------:R-:W-:Y:S04]  /*7240*/  UISETP.NE.AND UP0, UPT, UR40, 0x4, UPT ;  /* 0x000000042800788c */ /* 0x000fe8000bf05270 */
[----:B------:R-:W-:Y:S01]  /*7250*/  USEL UR40, UR40, URZ, UP0 ;  /* 0x000000ff28287287 */ /* 0x000fe20008000000 */
[----:B------:R2:W-:Y:S01]  /*7260*/  @P6 SYNCS.ARRIVE.TRANS64.RED.A1T0 RZ, [R72+URZ], RZ ;  /* 0x000000ff48ff69a7 */ /* 0x0005e200081004ff */
[----:B------:R-:W-:Y:S01]  /*7270*/  BSSY B1, `(.L_x_111) ;  /* 0x0000017000017945 */ /* 0x000fe20003800000 */
[----:B------:R-:W4:Y:S02]  /*7280*/  @P6 SYNCS.PHASECHK.TRANS64.TRYWAIT P0, [R0+URZ+0x60], R2 ;  /* 0x00006002000065a7 */ /* 0x000f2400080011ff */
[----:B----4-:R-:W-:Y:S01]  /*7290*/  @P6 SEL R66, RZ, 0x1, !P0 ;  /* 0x00000001ff426807 */ /* 0x010fe20004000000 */
[----:B--2---:R-:W-:Y:S06]  /*72a0*/  @!P6 BRA `(.L_x_112) ;  /* 0x00000000004ce947 */ /* 0x004fec0003800000 */
        /* <DEDUP_REMOVED lines=9> */
[----:B------:R-:W-:Y:S04]  /*7340*/  SHF.L.U32 R6, R97, 0x1f, RZ ;  /* 0x0000001f61067819 */ /* 0x000fe800000006ff */
[----:B------:R-:W2:Y:S02]  /*7350*/  SYNCS.PHASECHK.TRANS64.TRYWAIT P0, [R0+URZ+0x60], R6 ;  /* 0x00006006000075a7 */ /* 0x000ea400080011ff */
[----:B--2---:R-:W-:Y:S05]  /*7360*/  @!P0 BRA `(.L_x_115) ;  /* 0x0000002400948947 */ /* 0x004fea0003800000 */
.L_x_114:
[----:B------:R-:W-:Y:S05]  /*7370*/  BSYNC B0 ;  /* 0x0000000000007941 */ /* 0x000fea0003800000 */
.L_x_113:
[----:B------:R-:W-:Y:S02]  /*7380*/  ISETP.NE.AND P0, PT, R67, RZ, PT ;  /* 0x000000ff4300720c */ /* 0x000fe40003f05270 */
[----:B------:R-:W-:Y:S11]  /*7390*/  IADD3 R65, PT, PT, R65, 0x1, RZ ;  /* 0x0000000141417810 */ /* 0x000ff60007ffe0ff */
[----:B------:R4:W1:Y:S04]  /*73a0*/  @P0 LDS.128 R56, [R5] ;  /* 0x0000000005380984 */ /* 0x0008680000000c00 */
[----:B------:R4:W1:Y:S04]  /*73b0*/  @P0 LDS.128 R60, [R4+0x10] ;  /* 0x00001000043c0984 */ /* 0x0008680000000c00 */
[----:B------:R4:W1:Y:S04]  /*73c0*/  @P0 LDS.128 R68, [R3+0x20] ;  /* 0x0000200003440984 */ /* 0x0008680000000c00 */
[----:B------:R4:W1:Y:S02]  /*73d0*/  @P0 LDS.128 R76, [R2+0x30] ;  /* 0x00003000024c0984 */ /* 0x0008640000000c00 */
.L_x_112:
[----:B------:R-:W-:Y:S05]  /*73e0*/  BSYNC B1 ;  /* 0x0000000000017941 */ /* 0x000fea0003800000 */
.L_x_111:
        /* <DEDUP_REMOVED lines=21> */
.L_x_116:
        /* <DEDUP_REMOVED lines=146> */
.L_x_118:
[----:B------:R-:W-:Y:S05]  /*7e60*/  BSYNC.RECONVERGENT B0 ;  /* 0x0000000000007941 */ /* 0x000fea0003800200 */
.L_x_117:
        /* <DEDUP_REMOVED lines=21> */
.L_x_122:
[----:B------:R-:W-:Y:S05]  /*7fc0*/  BSYNC B0 ;  /* 0x0000000000007941 */ /* 0x000fea0003800000 */
.L_x_121:
[----:B------:R-:W-:Y:S11]  /*7fd0*/  ISETP.NE.AND P0, PT, R67, RZ, PT ;  /* 0x000000ff4300720c */ /* 0x000ff60003f05270 */
[----:B------:R-:W-:Y:S02]  /*7fe0*/  @!UPT UIADD3 URZ, UPT, UPT, URZ, URZ, URZ ;  /* 0x000000fffffff290 */ /* 0x000fe4000fffe0ff */
[----:B------:R4:W1:Y:S04]  /*7ff0*/  @P0 LDS.128 R56, [R4] ;  /* 0x0000000004380984 */ /* 0x0008680000000c00 */
[----:B------:R4:W1:Y:S04]  /*8000*/  @P0 LDS.128 R60, [R3+0x10] ;  /* 0x00001000033c0984 */ /* 0x0008680000000c00 */
[----:B------:R4:W1:Y:S04]  /*8010*/  @P0 LDS.128 R68, [R2+0x20] ;  /* 0x0000200002440984 */ /* 0x0008680000000c00 */
[----:B------:R4:W1:Y:S02]  /*8020*/  @P0 LDS.128 R76, [R65+0x30] ;  /* 0x00003000414c0984 */ /* 0x0008640000000c00 */
.L_x_120:
[----:B------:R-:W-:Y:S05]  /*8030*/  BSYNC B1 ;  /* 0x0000000000017941 */ /* 0x000fea0003800000 */
.L_x_119:
        /* <DEDUP_REMOVED lines=21> */
.L_x_124:
[----:B------:R-:W-:Y:S01]  /*8190*/  ISETP.NE.AND P0, PT, R102, RZ, PT ;  /* 0x000000ff6600720c */ /* 0x000fe20003f05270 */
[----:B------:R-:W-:Y:S05]  /*81a0*/  WARPSYNC.ALL ;  /* 0x0000000000007948 */ /* 0x000fea0003800000 */
[----:B------:R-:W-:Y:S01]  /*81b0*/  R2UR UR4, R48 ;  /* 0x00000000300472ca */ /* 0x000fe200000e0000 */
[--C-:B-1----:R-:W-:Y:S01]  /*81c0*/  HADD2.F32 R0, -RZ, R56.reuse.H0_H0 ;  /* 0x20000038ff007230 */ /* 0x102fe20000004100 */
[----:B------:R-:W-:Y:S01]  /*81d0*/  R2UR UR5, R64 ;  /* 0x00000000400572ca */ /* 0x000fe200000e0000 */
[----:B----4-:R-:W-:Y:S01]  /*81e0*/  HADD2.F32 R2, -RZ, R56.H1_H1 ;  /* 0x30000038ff027230 */ /* 0x010fe20000004100 */
[----:B------:R-:W-:Y:S01]  /*81f0*/  BSSY.RECONVERGENT B0, `(.L_x_125) ;  /* 0x0000089000007945 */ /* 0x000fe20003800200 */
[--C-:B------:R-:W-:Y:S02]  /*8200*/  HADD2.F32 R3, -RZ, R57.reuse.H0_H0 ;  /* 0x20000039ff037230 */ /* 0x100fe40000004100 */
[----:B------:R-:W-:Y:S02]  /*8210*/  HADD2.F32 R48, -RZ, R57.H1_H1 ;  /* 0x30000039ff307230 */ /* 0x000fe40000004100 */
[--C-:B------:R-:W-:Y:S02]  /*8220*/  HADD2.F32 R50, -RZ, R58.reuse.H0_H0 ;  /* 0x2000003aff327230 */ /* 0x100fe40000004100 */
[----:B------:R-:W-:Y:S02]  /*8230*/  HADD2.F32 R51, -RZ, R58.H1_H1 ;  /* 0x3000003aff337230 */ /* 0x000fe40000004100 */
[----:B------:R-:W1:Y:S01]  /*8240*/  LDTM.x32 R4, tmem[UR4+0x60] ;  /* 0x00006004000479ee */ /* 0x000e6200082c0000 */
[----:B------:R-:W-:Y:S01]  /*8250*/  NOP ;  /* 0x0000000000007918 */ /* 0x000fe20000000000 */
[----:B------:R-:W-:Y:S01]  /*8260*/  UIADD3 UR5, UPT, UPT, UR5, 0xf0, URZ ;  /* 0x000000f005057890 */ /* 0x000fe2000fffe0ff */
[--C-:B------:R-:W-:Y:S02]  /*8270*/  HADD2.F32 R52, -RZ, R59.reuse.H0_H0 ;  /* 0x2000003bff347230 */ /* 0x100fe40000004100 */
[----:B------:R-:W-:Y:S01]  /*8280*/  HADD2.F32 R53, -RZ, R59.H1_H1 ;  /* 0x3000003bff357230 */ /* 0x000fe20000004100 */
[----:B------:R-:W-:Y:S01]  /*8290*/  UPRMT UR5, UR37, 0x654, UR5 ;  /* 0x0000065425057896 */ /* 0x000fe20008000005 */
[--C-:B------:R-:W-:Y:S02]  /*82a0*/  HADD2.F32 R54, -RZ, R60.reuse.H0_H0 ;  /* 0x2000003cff367230 */ /* 0x100fe40000004100 */
[----:B------:R-:W-:Y:S02]  /*82b0*/  HADD2.F32 R55, -RZ, R60.H1_H1 ;  /* 0x3000003cff377230 */ /* 0x000fe40000004100 */
[--C-:B------:R-:W-:Y:S02]  /*82c0*/  HADD2.F32 R56, -RZ, R61.reuse.H0_H0 ;  /* 0x2000003dff387230 */ /* 0x100fe40000004100 */
[----:B------:R-:W-:Y:S02]  /*82d0*/  HADD2.F32 R57, -RZ, R61.H1_H1 ;  /* 0x3000003dff397230 */ /* 0x000fe40000004100 */
[----:B-1----:R-:W-:Y:S01]  /*82e0*/  SYNCS.ARRIVE.TRANS64.RED.A1T0 RZ, [UR5], RZ ;  /* 0x000000ffffff79a7 */ /* 0x002fe20008100405 */
[--C-:B------:R-:W-:Y:S02]  /*82f0*/  HADD2.F32 R58, -RZ, R62.reuse.H0_H0 ;  /* 0x2000003eff3a7230 */ /* 0x100fe40000004100 */
[----:B------:R-:W-:Y:S02]  /*8300*/  HADD2.F32 R59, -RZ, R62.H1_H1 ;  /* 0x3000003eff3b7230 */ /* 0x000fe40000004100 */
[--C-:B------:R-:W-:Y:S02]  /*8310*/  HADD2.F32 R60, -RZ, R63.reuse.H0_H0 ;  /* 0x2000003fff3c7230 */ /* 0x100fe40000004100 */
[----:B------:R-:W-:Y:S02]  /*8320*/  HADD2.F32 R61, -RZ, R63.H1_H1 ;  /* 0x3000003fff3d7230 */ /* 0x000fe40000004100 */
[C---:B------:R-:W-:Y:S01]  /*8330*/  FMUL R4, R47.reuse, R4 ;  /* 0x000000042f047220 */ /* 0x040fe20000400000 */
[C---:B------:R-:W-:Y:S01]  /*8340*/  FMUL R5, R47.reuse, R5 ;  /* 0x000000052f057220 */ /* 0x040fe20000400000 */
[C---:B------:R-:W-:Y:S01]  /*8350*/  FMUL R6, R47.reuse, R6 ;  /* 0x000000062f067220 */ /* 0x040fe20000400000 */
[----:B------:R-:W-:Y:S01]  /*8360*/  FMUL R7, R47, R7 ;  /* 0x000000072f077220 */ /* 0x000fe20000400000 */
[C---:B------:R-:W-:Y:S01]  /*8370*/  FFMA R4, R49.reuse, R0, R4 ;  /* 0x0000000031047223 */ /* 0x040fe20000000004 */
[C---:B------:R-:W-:Y:S01]  /*8380*/  FFMA R5, R49.reuse, R2, R5 ;  /* 0x0000000231057223 */ /* 0x040fe20000000005 */
[C---:B------:R-:W-:Y:S01]  /*8390*/  FFMA R6, R49.reuse, R3, R6 ;  /* 0x0000000331067223 */ /* 0x040fe20000000006 */
[----:B------:R-:W-:Y:S01]  /*83a0*/  FFMA R7, R49, R48, R7 ;  /* 0x0000003031077223 */ /* 0x000fe20000000007 */
[C---:B------:R-:W-:Y:S01]  /*83b0*/  FMUL R8, R47.reuse, R8 ;  /* 0x000000082f087220 */ /* 0x040fe20000400000 */
[----:B------:R-:W-:Y:S01]  /*83c0*/  FMUL R9, R47, R9 ;  /* 0x000000092f097220 */ /* 0x000fe20000400000 */
[----:B------:R-:W-:Y:S01]  /*83d0*/  F2FP.F16.F32.PACK_AB R4, R5, R4 ;  /* 0x000000040504723e */ /* 0x000fe200000000ff */
[----:B------:R-:W-:Y:S01]  /*83e0*/  FMUL R0, R47, R10 ;  /* 0x0000000a2f007220 */ /* 0x000fe20000400000 */
[----:B------:R-:W-:Y:S01]  /*83f0*/  F2FP.F16.F32.PACK_AB R5, R7, R6 ;  /* 0x000000060705723e */ /* 0x000fe200000000ff */
[C---:B------:R-:W-:Y:S01]  /*8400*/  FFMA R8, R49.reuse, R50, R8 ;  /* 0x0000003231087223 */ /* 0x040fe20000000008 */
[C---:B------:R-:W-:Y:S01]  /*8410*/  FFMA R9, R49.reuse, R51, R9 ;  /* 0x0000003331097223 */ /* 0x040fe20000000009 */
[----:B------:R-:W-:Y:S01]  /*8420*/  FFMA R0, R49, R52, R0 ;  /* 0x0000003431007223 */ /* 0x000fe20000000000 */
[C---:B------:R-:W-:Y:S01]  /*8430*/  FMUL R2, R47.reuse, R11 ;  /* 0x0000000b2f027220 */ /* 0x040fe20000400000 */
[C---:B------:R-:W-:Y:S01]  /*8440*/  FMUL R3, R47.reuse, R12 ;  /* 0x0000000c2f037220 */ /* 0x040fe20000400000 */
[----:B------:R-:W-:Y:S01]  /*8450*/  FMUL R10, R47, R13 ;  /* 0x0000000d2f0a7220 */ /* 0x000fe20000400000 */
[----:B------:R-:W-:Y:S01]  /*8460*/  F2FP.F16.F32.PACK_AB R6, R9, R8 ;  /* 0x000000080906723e */ /* 0x000fe200000000ff */
[C---:B------:R-:W-:Y:S01]  /*8470*/  FFMA R2, R49.reuse, R53, R2 ;  /* 0x0000003531027223 */ /* 0x040fe20000000002 */
[C---:B------:R-:W-:Y:S01]  /*8480*/  FFMA R3, R49.reuse, R54, R3 ;  /* 0x0000003631037223 */ /* 0x040fe20000000003 */
[----:B------:R-:W-:Y:S01]  /*8490*/  FFMA R10, R49, R55, R10 ;  /* 0x00000037310a7223 */ /* 0x000fe2000000000a */
[C---:B------:R-:W-:Y:S01]  /*84a0*/  FMUL R11, R47.reuse, R14 ;  /* 0x0000000e2f0b7220 */ /* 0x040fe20000400000 */
[C---:B------:R-:W-:Y:S01]  /*84b0*/  FMUL R15, R47.reuse, R15 ;  /* 0x0000000f2f0f7220 */ /* 0x040fe20000400000 */
[C---:B------:R-:W-:Y:S01]  /*84c0*/  FMUL R12, R47.reuse, R16 ;  /* 0x000000102f0c7220 */ /* 0x040fe20000400000 */
[----:B------:R-:W-:Y:S01]  /*84d0*/  FMUL R13, R47, R17 ;  /* 0x000000112f0d7220 */ /* 0x000fe20000400000 */
[----:B------:R-:W-:Y:S01]  /*84e0*/  FFMA R11, R49, R56, R11 ;  /* 0x00000038310b7223 */ /* 0x000fe2000000000b */
[----:B------:R-:W-:Y:S01]  /*84f0*/  FMUL R14, R47, R18 ;  /* 0x000000122f0e7220 */ /* 0x000fe20000400000 */
[----:B------:R-:W-:Y:S01]  /*8500*/  FFMA R15, R49, R57, R15 ;  /* 0x00000039310f7223 */ /* 0x000fe2000000000f */
[--C-:B------:R-:W-:Y:S02]  /*8510*/  HADD2.F32 R62, -RZ, R68.reuse.H0_H0 ;  /* 0x20000044ff3e7230 */ /* 0x100fe40000004100 */
[----:B------:R-:W-:Y:S01]  /*8520*/  FMUL R19, R47, R19 ;  /* 0x000000132f137220 */ /* 0x000fe20000400000 */
[----:B------:R-:W-:Y:S01]  /*8530*/  F2FP.F16.F32.PACK_AB R7, R2, R0 ;  /* 0x000000000207723e */ /* 0x000fe200000000ff */
[----:B------:R-:W-:Y:S01]  /*8540*/  FFMA R12, R49, R58, R12 ;  /* 0x0000003a310c7223 */ /* 0x000fe2000000000c */
[----:B------:R-:W-:Y:S02]  /*8550*/  HADD2.F32 R63, -RZ, R68.H1_H1 ;  /* 0x30000044ff3f7230 */ /* 0x000fe40000004100 */
[----:B------:R-:W-:Y:S01]  /*8560*/  FMUL R16, R47, R20 ;  /* 0x000000142f107220 */ /* 0x000fe20000400000 */
[----:B------:R-:W-:Y:S01]  /*8570*/  FFMA R13, R49, R59, R13 ;  /* 0x0000003b310d7223 */ /* 0x000fe2000000000d */
[----:B------:R1:W-:Y:S01]  /*8580*/  STS.128 [R100+0x6000], R4 ;  /* 0x0060000464007388 */ /* 0x0003e20000000c00 */
[--C-:B------:R-:W-:Y:S02]  /*8590*/  HADD2.F32 R64, -RZ, R69.reuse.H0_H0 ;  /* 0x20000045ff407230 */ /* 0x100fe40000004100 */
[----:B------:R-:W-:Y:S01]  /*85a0*/  FMUL R17, R47, R21 ;  /* 0x000000152f117220 */ /* 0x000fe20000400000 */
[----:B------:R-:W-:Y:S01]  /*85b0*/  FFMA R14, R49, R60, R14 ;  /* 0x0000003c310e7223 */ /* 0x000fe2000000000e */
[----:B------:R-:W-:Y:S02]  /*85c0*/  HADD2.F32 R65, -RZ, R69.H1_H1 ;  /* 0x30000045ff417230 */ /* 0x000fe40000004100 */
[----:B------:R-:W-:Y:S01]  /*85d0*/  FMUL R18, R47, R22 ;  /* 0x000000162f127220 */ /* 0x000fe20000400000 */
[----:B------:R-:W-:Y:S01]  /*85e0*/  FFMA R19, R49, R61, R19 ;  /* 0x0000003d31137223 */ /* 0x000fe20000000013 */
        /* <DEDUP_REMOVED lines=11> */
[----:B------:R-:W-:Y:S01]  /*86a0*/  F2FP.F16.F32.PACK_AB R8, R10, R3 ;  /* 0x000000030a08723e */ /* 0x000fe200000000ff */
[----:B------:R-:W-:Y:S01]  /*86b0*/  FFMA R23, R49, R65, R23 ;  /* 0x0000004131177223 */ /* 0x000fe20000000017 */
[----:B------:R-:W-:Y:S01]  /*86c0*/  F2FP.F16.F32.PACK_AB R9, R15, R11 ;  /* 0x0000000b0f09723e */ /* 0x000fe200000000ff */
[--C-:B------:R-:W-:Y:S02]  /*86d0*/  HADD2.F32 R70, -RZ, R76.reuse.H0_H0 ;  /* 0x2000004cff467230 */ /* 0x100fe40000004100 */
[----:B------:R-:W-:Y:S01]  /*86e0*/  FMUL R27, R47, R27 ;  /* 0x0000001b2f1b7220 */ /* 0x000fe20000400000 */
[----:B------:R-:W-:Y:S01]  /*86f0*/  F2FP.F16.F32.PACK_AB R10, R13, R12 ;  /* 0x0000000c0d0a723e */ /* 0x000fe200000000ff */
[----:B------:R-:W-:Y:S01]  /*8700*/  FFMA R20, R49, R66, R20 ;  /* 0x0000004231147223 */ /* 0x000fe20000000014 */
[----:B------:R-:W-:Y:S01]  /*8710*/  F2FP.F16.F32.PACK_AB R11, R19, R14 ;  /* 0x0000000e130b723e */ /* 0x000fe200000000ff */
[----:B------:R-:W-:Y:S02]  /*8720*/  HADD2.F32 R71, -RZ, R76.H1_H1 ;  /* 0x3000004cff477230 */ /* 0x000fe40000004100 */
[----:B------:R-:W-:Y:S01]  /*8730*/  FMUL R24, R47, R28 ;  /* 0x0000001c2f187220 */ /* 0x000fe20000400000 */
[----:B------:R-:W-:Y:S01]  /*8740*/  FFMA R21, R49, R67, R21 ;  /* 0x0000004331157223 */ /* 0x000fe20000000015 */
[--C-:B------:R-:W-:Y:S01]  /*8750*/  HADD2.F32 R72, -RZ, R77.reuse.H0_H0 ;  /* 0x2000004dff487230 */ /* 0x100fe20000004100 */
[----:B------:R1:W-:Y:S01]  /*8760*/  STS.128 [R99+0x6010], R8 ;  /* 0x0060100863007388 */ /* 0x0003e20000000c00 */
        /* <DEDUP_REMOVED lines=49> */
.L_x_126:
[----:B------:R-:W-:Y:S05]  /*8a80*/  BSYNC.RECONVERGENT B0 ;  /* 0x0000000000007941 */ /* 0x000fea0003800200 */
.L_x_125:
[----:B------:R-:W-:Y:S01]  /*8a90*/  BAR.SYNC.DEFER_BLOCKING 0x1, 0x80 ;  /* 0x0042000000007b1d */ /* 0x000fe20000010000 */
[----:B------:R-:W-:Y:S01]  /*8aa0*/  UISETP.NE.AND UP0, UPT, UR49, -0x4, UPT ;  /* 0xfffffffc3100788c */ /* 0x000fe2000bf05270 */
[----:B------:R-:W-:Y:S08]  /*8ab0*/  IADD3 R45, PT, PT, R45, 0x1, RZ ;  /* 0x000000012d2d7810 */ /* 0x000ff00007ffe0ff */
[----:B------:R-:W-:Y:S05]  /*8ac0*/  BRA.U !UP0, `(.L_x_127) ;  /* 0x0000000108287547 */ /* 0x000fea000b800000 */
[----:B------:R-:W-:Y:S01]  /*8ad0*/  ISETP.NE.AND P0, PT, R107, RZ, PT ;  /* 0x000000ff6b00720c */ /* 0x000fe20003f05270 */
[----:B------:R-:W-:Y:S01]  /*8ae0*/  IMAD.U32 R2, RZ, RZ, UR51 ;  /* 0x00000033ff027e24 */ /* 0x000fe2000f8e00ff */
[----:B------:R-:W-:Y:S01]  /*8af0*/  UIADD3 UR51, UPT, UPT, UR51, 0x1, URZ ;  /* 0x0000000133337890 */ /* 0x000fe2000fffe0ff */
[----:B------:R-:W-:Y:S03]  /*8b00*/  IMAD.U32 R0, RZ, RZ, UR37 ;  /* 0x00000025ff007e24 */ /* 0x000fe6000f8e00ff */
[----:B------:R-:W-:Y:S04]  /*8b10*/  UISETP.NE.AND UP0, UPT, UR51, 0x4, UPT ;  /* 0x000000043300788c */ /* 0x000fe8000bf05270 */
[----:B------:R-:W-:Y:S03]  /*8b20*/  USEL UR51, UR51, URZ, UP0 ;  /* 0x000000ff33337287 */ /* 0x000fe60008000000 */
[----:B------:R-:W-:Y:S05]  /*8b30*/  @P0 LEA R2, R2, UR48, 0x3 ;  /* 0x0000003002020c11 */ /* 0x000fea000f8e18ff */
[----:B------:R-:W-:Y:S05]  /*8b40*/  @P0 VIADD R2, R2, 0x80 ;  /* 0x0000008002020836 */ /* 0x000fea0000000000 */
[----:B------:R-:W-:Y:S04]  /*8b50*/  @P0 PRMT R0, R0, 0x654, R2 ;  /* 0x0000065400000816 */ /* 0x000fe80000000002 */
[----:B------:R2:W-:Y:S03]  /*8b60*/  @P0 SYNCS.ARRIVE.TRANS64.RED.A1T0 RZ, [R0+URZ], RZ ;  /* 0x000000ff00ff09a7 */ /* 0x0005e600081004ff */
.L_x_127:
[----:B------:R-:W-:Y:S01]  /*8b70*/  ISETP.NE.AND P2, PT, R103, RZ, PT ;  /* 0x000000ff6700720c */ /* 0x000fe20003f45270 */
[----:B------:R-:W-:Y:S01]  /*8b80*/  UIADD3 UR49, UPT, UPT, UR49, 0x4, URZ ;  /* 0x0000000431317890 */ /* 0x000fe2000fffe0ff */
[----:B------:R-:W-:Y:S01]  /*8b90*/  ISETP.NE.AND P0, PT, R105, 0x2, PT ;  /* 0x000000026900780c */ /* 0x000fe20003f05270 */
[----:B------:R-:W-:Y:S01]  /*8ba0*/  IMAD.IADD R14, R43, 0x1, R86 ;  /* 0x000000012b0e7824 */ /* 0x000fe200078e0256 */
[----:B------:R-:W-:Y:S01]  /*8bb0*/  ISETP.NE.AND P1, PT, R45, 0x4, PT ;  /* 0x000000042d00780c */ /* 0x000fe20003f25270 */
[----:B------:R-:W-:Y:S01]  /*8bc0*/  IMAD.IADD R15, R44, 0x1, R87 ;  /* 0x000000012c0f7824 */ /* 0x000fe200078e0257 */
[----:B------:R-:W-:Y:S02]  /*8bd0*/  SEL R2, RZ, 0x1, P0 ;  /* 0x00000001ff027807 */ /* 0x000fe40000000000 */
[----:B--2---:R-:W-:Y:S02]  /*8be0*/  SEL R0, RZ, 0x1, P1 ;  /* 0x00000001ff007807 */ /* 0x004fe40000800000 */
[----:B------:R-:W-:Y:S02]  /*8bf0*/  LOP3.LUT R95, R95, R2, RZ, 0x3c, !PT ;  /* 0x000000025f5f7212 */ /* 0x000fe400078e3cff */
[----:B------:R-:W-:Y:S02]  /*8c00*/  LOP3.LUT R96, R96, R0, RZ, 0x3c, !PT ;  /* 0x0000000060607212 */ /* 0x000fe400078e3cff */
[----:B------:R-:W-:Y:S02]  /*8c10*/  @P2 R2UR UR36, R94 ;  /* 0x000000005e2422ca */ /* 0x000fe400000e0000 */
[----:B------:R-:W-:Y:S02]  /*8c20*/  SEL R105, R105, RZ, P0 ;  /* 0x000000ff69697207 */ /* 0x000fe40000000000 */
[----:B------:R-:W-:Y:S01]  /*8c30*/  SEL R45, R45, RZ, P1 ;  /* 0x000000ff2d2d7207 */ /* 0x000fe20000800000 */
[----:B------:R-:W-:Y:S10]  /*8c40*/  @P2 BRA `(.L_x_128) ;  /* 0xffffffc000502947 */ /* 0x000ff4000383ffff */
[----:B------:R-:W-:-:S09]  /*8c50*/  UISETP.NE.AND UP0, UPT, UR50, URZ, UPT ;  /* 0x000000ff3200728c */ /* 0x000fd2000bf05270 */
[----:B------:R-:W-:Y:S05]  /*8c60*/  BRA.U !UP0, `(.L_x_129) ;  /* 0x0000000108487547 */ /* 0x000fea000b800000 */
[----:B------:R-:W2:Y:S02]  /*8c70*/  LDCU.64 UR4, c[0x0][0x890] ;  /* 0x00011200ff0477ac */ /* 0x000ea40008000a00 */
[----:B--2---:R-:W-:-:S04]  /*8c80*/  UISETP.NE.U32.AND UP0, UPT, UR4, URZ, UPT ;  /* 0x000000ff0400728c */ /* 0x004fc8000bf05070 */
[----:B------:R-:W-:-:S09]  /*8c90*/  UISETP.NE.AND.EX UP0, UPT, UR5, URZ, UPT, UP0 ;  /* 0x000000ff0500728c */ /* 0x000fd2000bf05300 */
[----:B------:R-:W-:Y:S05]  /*8ca0*/  BRA.U UP0, `(.L_x_130) ;  /* 0x00000001000c7547 */ /* 0x000fea000b800000 */
[----:B------:R-:W-:-:S13]  /*8cb0*/  FSETP.NEU.AND P0, PT, R49, RZ, PT ;  /* 0x000000ff3100720b */ /* 0x000fda0003f0d000 */
[----:B------:R-:W-:Y:S05]  /*8cc0*/  @!P0 EXIT ;  /* 0x000000000000894d */ /* 0x000fea0003800000 */
[----:B------:R-:W-:Y:S05]  /*8cd0*/  BRA `(.L_x_129) ;  /* 0x00000000002c7947 */ /* 0x000fea0003800000 */
.L_x_130:
[----:B------:R-:W-:Y:S01]  /*8ce0*/  ISETP.NE.AND P0, PT, R104, RZ, PT ;  /* 0x000000ff6800720c */ /* 0x000fe20003f05270 */
[----:B------:R-:W-:-:S12]  /*8cf0*/  BSSY.RECONVERGENT B0, `(.L_x_129) ;  /* 0x0000009000007945 */ /* 0x000fd80003800200 */
[----:B------:R-:W-:Y:S05]  /*8d00*/  @P0 BRA `(.L_x_131) ;  /* 0x0000000000140947 */ /* 0x000fea0003800000 */
[----:B------:R-:W2:Y:S02]  /*8d10*/  LDCU.64 UR4, c[0x0][0x888] ;  /* 0x00011100ff0477ac */ /* 0x000ea40008000a00 */
[----:B--2---:R-:W-:-:S04]  /*8d20*/  ISETP.NE.U32.AND P0, PT, RZ, UR4, PT ;  /* 0x00000004ff007c0c */ /* 0x004fc8000bf05070 */
[----:B------:R-:W-:-:S13]  /*8d30*/  ISETP.NE.AND.EX P0, PT, RZ, UR5, PT, P0 ;  /* 0x00000005ff007c0c */ /* 0x000fda000bf05300 */
[----:B------:R-:W-:Y:S05]  /*8d40*/  @!P0 EXIT ;  /* 0x000000000000894d */ /* 0x000fea0003800000 */
[----:B------:R-:W-:Y:S05]  /*8d50*/  BRA `(.L_x_132) ;  /* 0x0000000000087947 */ /* 0x000fea0003800000 */
.L_x_131:
[----:B------:R-:W-:-:S13]  /*8d60*/  FSETP.NEU.AND P0, PT, R49, RZ, PT ;  /* 0x000000ff3100720b */ /* 0x000fda0003f0d000 */
[----:B------:R-:W-:Y:S05]  /*8d70*/  @!P0 EXIT ;  /* 0x000000000000894d */ /* 0x000fea0003800000 */
.L_x_132:
[----:B------:R-:W-:Y:S05]  /*8d80*/  BSYNC.RECONVERGENT B0 ;  /* 0x0000000000007941 */ /* 0x000fea0003800200 */
.L_x_129:
[----:B------:R-:W-:Y:S01]  /*8d90*/  ULEA UR4, UR51, UR48, 0x3 ;  /* 0x0000003033047291 */ /* 0x000fe2000f8e18ff */
[----:B------:R-:W-:-:S04]  /*8da0*/  DEPBAR.LE SB0, 0x0 ;  /* 0x000080000000791a */ /* 0x000fc80000000000 */
[----:B------:R-:W-:-:S04]  /*8db0*/  UIADD3 UR4, UPT, UPT, UR4, 0x80, URZ ;  /* 0x0000008004047890 */ /* 0x000fc8000fffe0ff */
[----:B------:R-:W-:-:S09]  /*8dc0*/  UPRMT UR4, UR37, 0x654, UR4 ;  /* 0x0000065425047896 */ /* 0x000fd20008000004 */
[----:B------:R-:W-:Y:S01]  /*8dd0*/  SYNCS.ARRIVE.TRANS64.RED.A1T0 RZ, [UR4], RZ ;  /* 0x000000ffffff79a7 */ /* 0x000fe20008100404 */
[----:B------:R-:W-:Y:S05]  /*8de0*/  EXIT ;  /* 0x000000000000794d */ /* 0x000fea0003800000 */
.L_x_19:
[----:B--2---:R2:W1:Y:S02]  /*8df0*/  SYNCS.PHASECHK.TRANS64.TRYWAIT P0, [R2+URZ+0x120], R3 ;  /* 0x00012003020075a7 */ /* 0x00446400080011ff */
[----:B-1----:R-:W-:Y:S05]  /*8e00*/  @!P0 NANOSLEEP.SYNCS 0x989680 ;  /* 0x009896800000895d */ /* 0x002fea0003900000 */
[----:B------:R-:W1:Y:S02]  /*8e10*/  @!P0 SYNCS.PHASECHK.TRANS64 P0, [R2+URZ+0x120], R3 ;  /* 0x00012003020085a7 */ /* 0x000e6400080010ff */
[----:B-1----:R-:W-:Y:S05]  /*8e20*/  @!P0 BRA `(.L_x_19) ;  /* 0xfffffffc00f08947 */ /* 0x002fea000383ffff */
[----:B------:R-:W-:Y:S05]  /*8e30*/  BRA `(.L_x_133) ;  /* 0xffffff8400f87947 */ /* 0x000fea000383ffff */
.L_x_22:
[----:B-1----:R-:W-:-:S07]  /*8e40*/  MOV R2, UR33 ;  /* 0x0000002100027c02 */ /* 0x002fce0008000f00 */
.L_x_134:
[----:B-1----:R1:W2:Y:S02]  /*8e50*/  SYNCS.PHASECHK.TRANS64.TRYWAIT P0, [R2+URZ+0x30], R4 ;  /* 0x00003004020075a7 */ /* 0x0022a400080011ff */
[----:B--2---:R-:W-:Y:S05]  /*8e60*/  @!P0 NANOSLEEP.SYNCS 0x989680 ;  /* 0x009896800000895d */ /* 0x004fea0003900000 */
[----:B------:R-:W2:Y:S02]  /*8e70*/  @!P0 SYNCS.PHASECHK.TRANS64 P0, [R2+URZ+0x30], R4 ;  /* 0x00003004020085a7 */ /* 0x000ea400080010ff */
[----:B--2---:R-:W-:Y:S05]  /*8e80*/  @!P0 BRA `(.L_x_134) ;  /* 0xfffffffc00f08947 */ /* 0x004fea000383ffff */
[----:B------:R-:W-:Y:S05]  /*8e90*/  BRA `(.L_x_21) ;  /* 0xffffff8800487947 */ /* 0x000fea000383ffff */
.L_x_28:
[----:B-1----:R-:W-:-:S07]  /*8ea0*/  MOV R2, UR17 ;  /* 0x0000001100027c02 */ /* 0x002fce0008000f00 */
.L_x_135:
[----:B-1----:R1:W2:Y:S02]  /*8eb0*/  SYNCS.PHASECHK.TRANS64.TRYWAIT P0, [R2+URZ+0x30], R4 ;  /* 0x00003004020075a7 */ /* 0x0022a400080011ff */
[----:B--2---:R-:W-:Y:S05]  /*8ec0*/  @!P0 NANOSLEEP.SYNCS 0x989680 ;  /* 0x009896800000895d */ /* 0x004fea0003900000 */
[----:B------:R-:W2:Y:S02]  /*8ed0*/  @!P0 SYNCS.PHASECHK.TRANS64 P0, [R2+URZ+0x30], R4 ;  /* 0x00003004020085a7 */ /* 0x000ea400080010ff */
[----:B--2---:R-:W-:Y:S05]  /*8ee0*/  @!P0 BRA `(.L_x_135) ;  /* 0xfffffffc00f08947 */ /* 0x004fea000383ffff */
[----:B------:R-:W-:Y:S05]  /*8ef0*/  BRA `(.L_x_27) ;  /* 0xffffff8800ec7947 */ /* 0x000fea000383ffff */
.L_x_32:
[----:B-1----:R1:W2:Y:S02]  /*8f00*/  SYNCS.PHASECHK.TRANS64.TRYWAIT P0, [R2+URZ+0xb0], R3 ;  /* 0x0000b003020075a7 */ /* 0x0022a400080011ff */
[----:B--2---:R-:W-:Y:S05]  /*8f10*/  @!P0 NANOSLEEP.SYNCS 0x989680 ;  /* 0x009896800000895d */ /* 0x004fea0003900000 */
[----:B------:R-:W2:Y:S02]  /*8f20*/  @!P0 SYNCS.PHASECHK.TRANS64 P0, [R2+URZ+0xb0], R3 ;  /* 0x0000b003020085a7 */ /* 0x000ea400080010ff */
[----:B--2---:R-:W-:Y:S05]  /*8f30*/  @!P0 BRA `(.L_x_32) ;  /* 0xfffffffc00f08947 */ /* 0x004fea000383ffff */
[----:B------:R-:W-:Y:S05]  /*8f40*/  BRA `(.L_x_136) ;  /* 0xffffff8c00787947 */ /* 0x000fea000383ffff */
.L_x_36:
[----:B----4-:R-:W-:-:S07]  /*8f50*/  MOV R0, UR5 ;  /* 0x0000000500007c02 */ /* 0x010fce0008000f00 */
.L_x_137:
[----:B-1----:R1:W2:Y:S02]  /*8f60*/  SYNCS.PHASECHK.TRANS64.TRYWAIT P0, [R0+URZ], R2 ;  /* 0x00000002000075a7 */ /* 0x0022a400080011ff */
[----:B--2---:R-:W-:Y:S05]  /*8f70*/  @!P0 NANOSLEEP.SYNCS 0x989680 ;  /* 0x009896800000895d */ /* 0x004fea0003900000 */
[----:B------:R-:W2:Y:S02]  /*8f80*/  @!P0 SYNCS.PHASECHK.TRANS64 P0, [R0+URZ], R2 ;  /* 0x00000002000085a7 */ /* 0x000ea400080010ff */
[----:B--2---:R-:W-:Y:S05]  /*8f90*/  @!P0 BRA `(.L_x_137) ;  /* 0xfffffffc00f08947 */ /* 0x004fea000383ffff */
[----:B------:R-:W-:Y:S05]  /*8fa0*/  BRA `(.L_x_138) ;  /* 0xffffff9000e87947 */ /* 0x000fea000383ffff */
.L_x_37:
[----:B----4-:R-:W-:-:S07]  /*8fb0*/  MOV R0, UR5 ;  /* 0x0000000500007c02 */ /* 0x010fce0008000f00 */
.L_x_139:
[----:B-1----:R1:W2:Y:S02]  /*8fc0*/  SYNCS.PHASECHK.TRANS64.TRYWAIT P0, [R0+URZ], R3 ;  /* 0x00000003000075a7 */ /* 0x0022a400080011ff */
[----:B--2---:R-:W-:Y:S05]  /*8fd0*/  @!P0 NANOSLEEP.SYNCS 0x989680 ;  /* 0x009896800000895d */ /* 0x004fea0003900000 */
[----:B------:R-:W2:Y:S02]  /*8fe0*/  @!P0 SYNCS.PHASECHK.TRANS64 P0, [R0+URZ], R3 ;  /* 0x00000003000085a7 */ /* 0x000ea400080010ff */
[----:B--2---:R-:W-:Y:S05]  /*8ff0*/  @!P0 BRA `(.L_x_139) ;  /* 0xfffffffc00f08947 */ /* 0x004fea000383ffff */
[----:B------:R-:W-:Y:S05]  /*9000*/  BRA `(.L_x_140) ;  /* 0xffffff9000f47947 */ /* 0x000fea000383ffff */
.L_x_38:
[----:B----4-:R-:W-:-:S07]  /*9010*/  MOV R0, UR5 ;  /* 0x0000000500007c02 */ /* 0x010fce0008000f00 */
.L_x_141:
[----:B-1----:R1:W2:Y:S02]  /*9020*/  SYNCS.PHASECHK.TRANS64.TRYWAIT P0, [R0+URZ], R3 ;  /* 0x00000003000075a7 */ /* 0x0022a400080011ff */
[----:B--2---:R-:W-:Y:S05]  /*9030*/  @!P0 NANOSLEEP.SYNCS 0x989680 ;  /* 0x009896800000895d */ /* 0x004fea0003900000 */
[----:B------:R-:W2:Y:S02]  /*9040*/  @!P0 SYNCS.PHASECHK.TRANS64 P0, [R0+URZ], R3 ;  /* 0x00000003000085a7 */ /* 0x000ea400080010ff */
[----:B--2---:R-:W-:Y:S05]  /*9050*/  @!P0 BRA `(.L_x_141) ;  /* 0xfffffffc00f08947 */ /* 0x004fea000383ffff */
[----:B------:R-:W-:Y:S05]  /*9060*/  BRA `(.L_x_142) ;  /* 0xffffff9400007947 */ /* 0x000fea000383ffff */
.L_x_39:
[----:B----4-:R-:W-:-:S07]  /*9070*/  MOV R0, UR5 ;  /* 0x0000000500007c02 */ /* 0x010fce0008000f00 */
.L_x_143:
[----:B-1----:R1:W2:Y:S02]  /*9080*/  SYNCS.PHASECHK.TRANS64.TRYWAIT P0, [R0+URZ], R3 ;  /* 0x00000003000075a7 */ /* 0x0022a400080011ff */
[----:B--2---:R-:W-:Y:S05]  /*9090*/  @!P0 NANOSLEEP.SYNCS 0x989680 ;  /* 0x009896800000895d */ /* 0x004fea0003900000 */
[----:B------:R-:W2:Y:S02]  /*90a0*/  @!P0 SYNCS.PHASECHK.TRANS64 P0, [R0+URZ], R3 ;  /* 0x00000003000085a7 */ /* 0x000ea400080010ff */
[----:B--2---:R-:W-:Y:S05]  /*90b0*/  @!P0 BRA `(.L_x_143) ;  /* 0xfffffffc00f08947 */ /* 0x004fea000383ffff */
[----:B------:R-:W-:Y:S05]  /*90c0*/  BRA `(.L_x_144) ;  /* 0xffffff94000c7947 */ /* 0x000fea000383ffff */
.L_x_40:
[----:B----4-:R-:W-:-:S07]  /*90d0*/  MOV R0, UR5 ;  /* 0x0000000500007c02 */ /* 0x010fce0008000f00 */
.L_x_145:
[----:B-1----:R1:W2:Y:S02]  /*90e0*/  SYNCS.PHASECHK.TRANS64.TRYWAIT P0, [R0+URZ], R3 ;  /* 0x00000003000075a7 */ /* 0x0022a400080011ff */
[----:B--2---:R-:W-:Y:S05]  /*90f0*/  @!P0 NANOSLEEP.SYNCS 0x989680 ;  /* 0x009896800000895d */ /* 0x004fea0003900000 */
[----:B------:R-:W2:Y:S02]  /*9100*/  @!P0 SYNCS.PHASECHK.TRANS64 P0, [R0+URZ], R3 ;  /* 0x00000003000085a7 */ /* 0x000ea400080010ff */
[----:B--2---:R-:W-:Y:S05]  /*9110*/  @!P0 BRA `(.L_x_145) ;  /* 0xfffffffc00f08947 */ /* 0x004fea000383ffff */
[----:B------:R-:W-:Y:S05]  /*9120*/  BRA `(.L_x_146) ;  /* 0xffffff9400187947 */ /* 0x000fea000383ffff */
.L_x_43:
[----:B-1----:R1:W2:Y:S02]  /*9130*/  SYNCS.PHASECHK.TRANS64.TRYWAIT P0, [R0+URZ+0x110], R4 ;  /* 0x00011004000075a7 */ /* 0x0022a400080011ff */
[----:B--2---:R-:W-:Y:S05]  /*9140*/  @!P0 NANOSLEEP.SYNCS 0x989680 ;  /* 0x009896800000895d */ /* 0x004fea0003900000 */
[----:B------:R-:W2:Y:S02]  /*9150*/  @!P0 SYNCS.PHASECHK.TRANS64 P0, [R0+URZ+0x110], R4 ;  /* 0x00011004000085a7 */ /* 0x000ea400080010ff */
[----:B--2---:R-:W-:Y:S05]  /*9160*/  @!P0 BRA `(.L_x_43) ;  /* 0xfffffffc00f08947 */ /* 0x004fea000383ffff */
[----:B------:R-:W-:Y:S05]  /*9170*/  BRA `(.L_x_147) ;  /* 0xffffff9400747947 */ /* 0x000fea000383ffff */
.L_x_44:
[----:B------:R-:W-:-:S07]  /*9180*/  MOV R0, UR5 ;  /* 0x0000000500007c02 */ /* 0x000fce0008000f00 */
.L_x_148:
[----:B-1----:R1:W2:Y:S02]  /*9190*/  SYNCS.PHASECHK.TRANS64.TRYWAIT P0, [R0+URZ+0xc0], R5 ;  /* 0x0000c005000075a7 */ /* 0x0022a400080011ff */
[----:B--2---:R-:W-:Y:S05]  /*91a0*/  @!P0 NANOSLEEP.SYNCS 0x989680 ;  /* 0x009896800000895d */ /* 0x004fea0003900000 */
[----:B------:R-:W2:Y:S02]  /*91b0*/  @!P0 SYNCS.PHASECHK.TRANS64 P0, [R0+URZ+0xc0], R5 ;  /* 0x0000c005000085a7 */ /* 0x000ea400080010ff */
[----:B--2---:R-:W-:Y:S05]  /*91c0*/  @!P0 BRA `(.L_x_148) ;  /* 0xfffffffc00f08947 */ /* 0x004fea000383ffff */
[----:B------:R-:W-:Y:S05]  /*91d0*/  BRA `(.L_x_149) ;  /* 0xffffff9400847947 */ /* 0x000fea000383ffff */
.L_x_45:
[----:B-1----:R1:W2:Y:S02]  /*91e0*/  SYNCS.PHASECHK.TRANS64.TRYWAIT P1, [R0+URZ+0xb0], R4 ;  /* 0x0000b004000075a7 */ /* 0x0022a400080211ff */
[----:B--2---:R-:W-:Y:S05]  /*91f0*/  @!P1 NANOSLEEP.SYNCS 0x989680 ;  /* 0x009896800000995d */ /* 0x004fea0003900000 */
[----:B------:R-:W2:Y:S02]  /*9200*/  @!P1 SYNCS.PHASECHK.TRANS64 P1, [R0+URZ+0xb0], R4 ;  /* 0x0000b004000095a7 */ /* 0x000ea400080210ff */
[----:B--2---:R-:W-:Y:S05]  /*9210*/  @!P1 BRA `(.L_x_45) ;  /* 0xfffffffc00f09947 */ /* 0x004fea000383ffff */
[----:B------:R-:W-:Y:S05]  /*9220*/  BRA `(.L_x_150) ;  /* 0xffffff9400b47947 */ /* 0x000fea000383ffff */
.L_x_48:
[----:B------:R-:W-:-:S07]  /*9230*/  MOV R0, UR5 ;  /* 0x0000000500007c02 */ /* 0x000fce0008000f00 */
.L_x_151:
[----:B-1----:R1:W2:Y:S02]  /*9240*/  SYNCS.PHASECHK.TRANS64.TRYWAIT P0, [R0+URZ+0xc0], R2 ;  /* 0x0000c002000075a7 */ /* 0x0022a400080011ff */
[----:B--2---:R-:W-:Y:S05]  /*9250*/  @!P0 NANOSLEEP.SYNCS 0x989680 ;  /* 0x009896800000895d */ /* 0x004fea0003900000 */
[----:B------:R-:W2:Y:S02]  /*9260*/  @!P0 SYNCS.PHASECHK.TRANS64 P0, [R0+URZ+0xc0], R2 ;  /* 0x0000c002000085a7 */ /* 0x000ea400080010ff */
[----:B--2---:R-:W-:Y:S05]  /*9270*/  @!P0 BRA `(.L_x_151) ;  /* 0xfffffffc00f08947 */ /* 0x004fea000383ffff */
[----:B------:R-:W-:Y:S05]  /*9280*/  BRA `(.L_x_47) ;  /* 0xffffff9800087947 */ /* 0x000fea000383ffff */
.L_x_55:
[----:B-1----:R1:W2:Y:S02]  /*9290*/  SYNCS.PHASECHK.TRANS64.TRYWAIT P1, [R0+URZ+0xb0], R2 ;  /* 0x0000b002000075a7 */ /* 0x0022a400080211ff */
[----:B--2---:R-:W-:Y:S05]  /*92a0*/  @!P1 NANOSLEEP.SYNCS 0x989680 ;  /* 0x009896800000995d */ /* 0x004fea0003900000 */
[----:B------:R-:W2:Y:S02]  /*92b0*/  @!P1 SYNCS.PHASECHK.TRANS64 P1, [R0+URZ+0xb0], R2 ;  /* 0x0000b002000095a7 */ /* 0x000ea400080210ff */
[----:B--2---:R-:W-:Y:S05]  /*92c0*/  @!P1 BRA `(.L_x_55) ;  /* 0xfffffffc00f09947 */ /* 0x004fea000383ffff */
[----:B------:R-:W-:Y:S05]  /*92d0*/  BRA `(.L_x_152) ;  /* 0xffffff9c00787947 */ /* 0x000fea000383ffff */
.L_x_56:
[----:B------:R-:W-:-:S07]  /*92e0*/  MOV R2, UR7 ;  /* 0x0000000700027c02 */ /* 0x000fce0008000f00 */
.L_x_153:
[----:B-1----:R1:W2:Y:S02]  /*92f0*/  SYNCS.PHASECHK.TRANS64.TRYWAIT P0, [R2+URZ+0xf0], R0 ;  /* 0x0000f000020075a7 */ /* 0x0022a400080011ff */
[----:B--2---:R-:W-:Y:S05]  /*9300*/  @!P0 NANOSLEEP.SYNCS 0x989680 ;  /* 0x009896800000895d */ /* 0x004fea0003900000 */
[----:B------:R-:W2:Y:S02]  /*9310*/  @!P0 SYNCS.PHASECHK.TRANS64 P0, [R2+URZ+0xf0], R0 ;  /* 0x0000f000020085a7 */ /* 0x000ea400080010ff */
[----:B--2---:R-:W-:Y:S05]  /*9320*/  @!P0 BRA `(.L_x_153) ;  /* 0xfffffffc00f08947 */ /* 0x004fea000383ffff */
[----:B------:R-:W-:Y:S05]  /*9330*/  BRA `(.L_x_154) ;  /* 0xffffff9c00b07947 */ /* 0x000fea000383ffff */
.L_x_59:
[----:B------:R-:W-:Y:S07]  /*9340*/  MOV R0, UR6 ;  /* 0x0000000600007c02 */ /* 0x000fee0008000f00 */
.L_x_155:
[----:B-1----:R1:W2:Y:S02]  /*9350*/  SYNCS.PHASECHK.TRANS64.TRYWAIT P0, [R0+URZ], R2 ;  /* 0x00000002000075a7 */ /* 0x0022a400080011ff */
[----:B--2---:R-:W-:Y:S05]  /*9360*/  @!P0 NANOSLEEP.SYNCS 0x989680 ;  /* 0x009896800000895d */ /* 0x004fea0003900000 */
[----:B------:R-:W2:Y:S02]  /*9370*/  @!P0 SYNCS.PHASECHK.TRANS64 P0, [R0+URZ], R2 ;  /* 0x00000002000085a7 */ /* 0x000ea400080010ff */
[----:B--2---:R-:W-:Y:S05]  /*9380*/  @!P0 BRA `(.L_x_155) ;  /* 0xfffffffc00f08947 */ /* 0x004fea000383ffff */
[----:B------:R-:W-:Y:S05]  /*9390*/  BRA `(.L_x_58) ;  /* 0xffffff9c00cc7947 */ /* 0x000fea000383ffff */
.L_x_62:
[----:B------:R-:W-:-:S07]  /*93a0*/  MOV R0, UR6 ;  /* 0x0000000600007c02 */ /* 0x000fce0008000f00 */
.L_x_156:
[----:B--2---:R2:W4:Y:S02]  /*93b0*/  SYNCS.PHASECHK.TRANS64.TRYWAIT P0, [R0+URZ], R2 ;  /* 0x00000002000075a7 */ /* 0x00452400080011ff */
[----:B----4-:R-:W-:Y:S05]  /*93c0*/  @!P0 NANOSLEEP.SYNCS 0x989680 ;  /* 0x009896800000895d */ /* 0x010fea0003900000 */
[----:B------:R-:W4:Y:S02]  /*93d0*/  @!P0 SYNCS.PHASECHK.TRANS64 P0, [R0+URZ], R2 ;  /* 0x00000002000085a7 */ /* 0x000f2400080010ff */
[----:B----4-:R-:W-:Y:S05]  /*93e0*/  @!P0 BRA `(.L_x_156) ;  /* 0xfffffffc00f08947 */ /* 0x010fea000383ffff */
[----:B------:R-:W-:Y:S05]  /*93f0*/  BRA `(.L_x_157) ;  /* 0xffffffa000a87947 */ /* 0x000fea000383ffff */
.L_x_63:
[----:B------:R-:W-:-:S07]  /*9400*/  MOV R0, UR6 ;  /* 0x0000000600007c02 */ /* 0x000fce0008000f00 */
.L_x_158:
[----:B-1----:R1:W2:Y:S02]  /*9410*/  SYNCS.PHASECHK.TRANS64.TRYWAIT P0, [R0+URZ], R3 ;  /* 0x00000003000075a7 */ /* 0x0022a400080011ff */
[----:B--2---:R-:W-:Y:S05]  /*9420*/  @!P0 NANOSLEEP.SYNCS 0x989680 ;  /* 0x009896800000895d */ /* 0x004fea0003900000 */
[----:B------:R-:W2:Y:S02]  /*9430*/  @!P0 SYNCS.PHASECHK.TRANS64 P0, [R0+URZ], R3 ;  /* 0x00000003000085a7 */ /* 0x000ea400080010ff */
[----:B--2---:R-:W-:Y:S05]  /*9440*/  @!P0 BRA `(.L_x_158) ;  /* 0xfffffffc00f08947 */ /* 0x004fea000383ffff */
[----:B------:R-:W-:Y:S05]  /*9450*/  BRA `(.L_x_159) ;  /* 0xffffffa000b47947 */ /* 0x000fea000383ffff */
.L_x_64:
[----:B------:R-:W-:-:S07]  /*9460*/  MOV R0, UR6 ;  /* 0x0000000600007c02 */ /* 0x000fce0008000f00 */
.L_x_160:
[----:B-1----:R1:W2:Y:S02]  /*9470*/  SYNCS.PHASECHK.TRANS64.TRYWAIT P0, [R0+URZ], R3 ;  /* 0x00000003000075a7 */ /* 0x0022a400080011ff */
[----:B--2---:R-:W-:Y:S05]  /*9480*/  @!P0 NANOSLEEP.SYNCS 0x989680 ;  /* 0x009896800000895d */ /* 0x004fea0003900000 */
[----:B------:R-:W2:Y:S02]  /*9490*/  @!P0 SYNCS.PHASECHK.TRANS64 P0, [R0+URZ], R3 ;  /* 0x00000003000085a7 */ /* 0x000ea400080010ff */
[----:B--2---:R-:W-:Y:S05]  /*94a0*/  @!P0 BRA `(.L_x_160) ;  /* 0xfffffffc00f08947 */ /* 0x004fea000383ffff */
[----:B------:R-:W-:Y:S05]  /*94b0*/  BRA `(.L_x_161) ;  /* 0xffffffa000c07947 */ /* 0x000fea000383ffff */
.L_x_65:
[----:B-1----:R-:W-:-:S07]  /*94c0*/  MOV R0, UR7 ;  /* 0x0000000700007c02 */ /* 0x002fce0008000f00 */
.L_x_162:
[----:B-1----:R1:W2:Y:S02]  /*94d0*/  SYNCS.PHASECHK.TRANS64.TRYWAIT P0, [R0+URZ], R2 ;  /* 0x00000002000075a7 */ /* 0x0022a400080011ff */
[----:B--2---:R-:W-:Y:S05]  /*94e0*/  @!P0 NANOSLEEP.SYNCS 0x989680 ;  /* 0x009896800000895d */ /* 0x004fea0003900000 */
[----:B------:R-:W2:Y:S02]  /*94f0*/  @!P0 SYNCS.PHASECHK.TRANS64 P0, [R0+URZ], R2 ;  /* 0x00000002000085a7 */ /* 0x000ea400080010ff */
[----:B--2---:R-:W-:Y:S05]  /*9500*/  @!P0 BRA `(.L_x_162) ;  /* 0xfffffffc00f08947 */ /* 0x004fea000383ffff */
[----:B------:R-:W-:Y:S05]  /*9510*/  BRA `(.L_x_163) ;  /* 0xffffffa000cc7947 */ /* 0x000fea000383ffff */
.L_x_70:
[----:B--2---:R2:W3:Y:S02]  /*9520*/  SYNCS.PHASECHK.TRANS64.TRYWAIT P0, [R0+URZ+0xb0], R2 ;  /* 0x0000b002000075a7 */ /* 0x0044e400080011ff */
[----:B---3--:R-:W-:Y:S05]  /*9530*/  @!P0 NANOSLEEP.SYNCS 0x989680 ;  /* 0x009896800000895d */ /* 0x008fea0003900000 */
[----:B------:R-:W3:Y:S02]  /*9540*/  @!P0 SYNCS.PHASECHK.TRANS64 P0, [R0+URZ+0xb0], R2 ;  /* 0x0000b002000085a7 */ /* 0x000ee400080010ff */
[----:B---3--:R-:W-:Y:S05]  /*9550*/  @!P0 BRA `(.L_x_70) ;  /* 0xfffffffc00f08947 */ /* 0x008fea000383ffff */
[----:B------:R-:W-:Y:S05]  /*9560*/  BRA `(.L_x_164) ;  /* 0xffffffa400d87947 */ /* 0x000fea000383ffff */
.L_x_73:
[----:B------:R-:W-:Y:S07]  /*9570*/  MOV R0, UR7 ;  /* 0x0000000700007c02 */ /* 0x000fee0008000f00 */
.L_x_165:
[----:B--2---:R2:W3:Y:S02]  /*9580*/  SYNCS.PHASECHK.TRANS64.TRYWAIT P0, [R0+URZ+0xa8], R2 ;  /* 0x0000a802000075a7 */ /* 0x0044e400080011ff */
[----:B---3--:R-:W-:Y:S05]  /*9590*/  @!P0 NANOSLEEP.SYNCS 0x989680 ;  /* 0x009896800000895d */ /* 0x008fea0003900000 */
[----:B------:R-:W3:Y:S02]  /*95a0*/  @!P0 SYNCS.PHASECHK.TRANS64 P0, [R0+URZ+0xa8], R2 ;  /* 0x0000a802000085a7 */ /* 0x000ee400080010ff */
[----:B---3--:R-:W-:Y:S05]  /*95b0*/  @!P0 BRA `(.L_x_165) ;  /* 0xfffffffc00f08947 */ /* 0x008fea000383ffff */
[----:B------:R-:W-:Y:S05]  /*95c0*/  BRA `(.L_x_72) ;  /* 0xffffffa800b87947 */ /* 0x000fea000383ffff */
.L_x_76:
[----:B------:R-:W-:Y:S07]  /*95d0*/  MOV R0, UR7 ;  /* 0x0000000700007c02 */ /* 0x000fee0008000f00 */
.L_x_166:
[----:B-1----:R1:W2:Y:S02]  /*95e0*/  SYNCS.PHASECHK.TRANS64.TRYWAIT P0, [R0+URZ+0x80], R14 ;  /* 0x0000800e000075a7 */ /* 0x0022a400080011ff */
[----:B--2---:R-:W-:Y:S05]  /*95f0*/  @!P0 NANOSLEEP.SYNCS 0x989680 ;  /* 0x009896800000895d */ /* 0x004fea0003900000 */
[----:B------:R-:W2:Y:S02]  /*9600*/  @!P0 SYNCS.PHASECHK.TRANS64 P0, [R0+URZ+0x80], R14 ;  /* 0x0000800e000085a7 */ /* 0x000ea400080010ff */
[----:B--2---:R-:W-:Y:S05]  /*9610*/  @!P0 BRA `(.L_x_166) ;  /* 0xfffffffc00f08947 */ /* 0x004fea000383ffff */
[----:B------:R-:W-:Y:S05]  /*9620*/  BRA `(.L_x_167) ;  /* 0xffffffac00307947 */ /* 0x000fea000383ffff */
.L_x_77:
[----:B------:R-:W-:Y:S07]  /*9630*/  MOV R0, UR7 ;  /* 0x0000000700007c02 */ /* 0x000fee0008000f00 */
.L_x_168:
[----:B-1----:R1:W2:Y:S02]  /*9640*/  SYNCS.PHASECHK.TRANS64.TRYWAIT P0, [R0+URZ+0x88], R14 ;  /* 0x0000880e000075a7 */ /* 0x0022a400080011ff */
[----:B--2---:R-:W-:Y:S05]  /*9650*/  @!P0 NANOSLEEP.SYNCS 0x989680 ;  /* 0x009896800000895d */ /* 0x004fea0003900000 */
[----:B------:R-:W2:Y:S02]  /*9660*/  @!P0 SYNCS.PHASECHK.TRANS64 P0, [R0+URZ+0x88], R14 ;  /* 0x0000880e000085a7 */ /* 0x000ea400080010ff */
[----:B--2---:R-:W-:Y:S05]  /*9670*/  @!P0 BRA `(.L_x_168) ;  /* 0xfffffffc00f08947 */ /* 0x004fea000383ffff */
[----:B------:R-:W-:Y:S05]  /*9680*/  BRA `(.L_x_169) ;  /* 0xffffffac00687947 */ /* 0x000fea000383ffff */
.L_x_78:
[----:B------:R-:W-:Y:S07]  /*9690*/  MOV R0, UR7 ;  /* 0x0000000700007c02 */ /* 0x000fee0008000f00 */
.L_x_170:
[----:B-1----:R1:W2:Y:S02]  /*96a0*/  SYNCS.PHASECHK.TRANS64.TRYWAIT P0, [R0+URZ+0x90], R14 ;  /* 0x0000900e000075a7 */ /* 0x0022a400080011ff */
[----:B--2---:R-:W-:Y:S05]  /*96b0*/  @!P0 NANOSLEEP.SYNCS 0x989680 ;  /* 0x009896800000895d */ /* 0x004fea0003900000 */
[----:B------:R-:W2:Y:S02]  /*96c0*/  @!P0 SYNCS.PHASECHK.TRANS64 P0, [R0+URZ+0x90], R14 ;  /* 0x0000900e000085a7 */ /* 0x000ea400080010ff */
[----:B--2---:R-:W-:Y:S05]  /*96d0*/  @!P0 BRA `(.L_x_170) ;  /* 0xfffffffc00f08947 */ /* 0x004fea000383ffff */
[----:B------:R-:W-:Y:S05]  /*96e0*/  BRA `(.L_x_171) ;  /* 0xffffffac00ac7947 */ /* 0x000fea000383ffff */
.L_x_79:
[----:B------:R-:W-:Y:S07]  /*96f0*/  MOV R0, UR7 ;  /* 0x0000000700007c02 */ /* 0x000fee0008000f00 */
.L_x_172:
[----:B-1----:R1:W2:Y:S02]  /*9700*/  SYNCS.PHASECHK.TRANS64.TRYWAIT P0, [R0+URZ+0x98], R14 ;  /* 0x0000980e000075a7 */ /* 0x0022a400080011ff */
[----:B--2---:R-:W-:Y:S05]  /*9710*/  @!P0 NANOSLEEP.SYNCS 0x989680 ;  /* 0x009896800000895d */ /* 0x004fea0003900000 */
[----:B------:R-:W2:Y:S02]  /*9720*/  @!P0 SYNCS.PHASECHK.TRANS64 P0, [R0+URZ+0x98], R14 ;  /* 0x0000980e000085a7 */ /* 0x000ea400080010ff */
[----:B--2---:R-:W-:Y:S05]  /*9730*/  @!P0 BRA `(.L_x_172) ;  /* 0xfffffffc00f08947 */ /* 0x004fea000383ffff */
[----:B------:R-:W-:Y:S05]  /*9740*/  BRA `(.L_x_173) ;  /* 0xffffffb000307947 */ /* 0x000fea000383ffff */
.L_x_81:
[----:B------:R-:W-:-:S07]  /*9750*/  MOV R0, UR7 ;  /* 0x0000000700007c02 */ /* 0x000fce0008000f00 */
.L_x_174:
[----:B-1----:R1:W3:Y:S02]  /*9760*/  SYNCS.PHASECHK.TRANS64.TRYWAIT P0, [R0+URZ+0x80], R2 ;  /* 0x00008002000075a7 */ /* 0x0022e400080011ff */
[----:B---3--:R-:W-:Y:S05]  /*9770*/  @!P0 NANOSLEEP.SYNCS 0x989680 ;  /* 0x009896800000895d */ /* 0x008fea0003900000 */
[----:B------:R-:W3:Y:S02]  /*9780*/  @!P0 SYNCS.PHASECHK.TRANS64 P0, [R0+URZ+0x80], R2 ;  /* 0x00008002000085a7 */ /* 0x000ee400080010ff */
[----:B---3--:R-:W-:Y:S05]  /*9790*/  @!P0 BRA `(.L_x_174) ;  /* 0xfffffffc00f08947 */ /* 0x008fea000383ffff */
[----:B------:R-:W-:Y:S05]  /*97a0*/  BRA `(.L_x_175) ;  /* 0xffffffb000a07947 */ /* 0x000fea000383ffff */
.L_x_82:
[----:B-1----:R-:W-:-:S07]  /*97b0*/  MOV R0, UR7 ;  /* 0x0000000700007c02 */ /* 0x002fce0008000f00 */
.L_x_176:
[----:B-1----:R1:W3:Y:S02]  /*97c0*/  SYNCS.PHASECHK.TRANS64.TRYWAIT P0, [R0+URZ+0x88], R2 ;  /* 0x00008802000075a7 */ /* 0x0022e400080011ff */
[----:B---3--:R-:W-:Y:S05]  /*97d0*/  @!P0 NANOSLEEP.SYNCS 0x989680 ;  /* 0x009896800000895d */ /* 0x008fea0003900000 */
[----:B------:R-:W3:Y:S02]  /*97e0*/  @!P0 SYNCS.PHASECHK.TRANS64 P0, [R0+URZ+0x88], R2 ;  /* 0x00008802000085a7 */ /* 0x000ee400080010ff */
[----:B---3--:R-:W-:Y:S05]  /*97f0*/  @!P0 BRA `(.L_x_176) ;  /* 0xfffffffc00f08947 */ /* 0x008fea000383ffff */
[----:B------:R-:W-:Y:S05]  /*9800*/  BRA `(.L_x_177) ;  /* 0xffffffb000907947 */ /* 0x000fea000383ffff */
.L_x_83:
[----:B-1----:R-:W-:-:S07]  /*9810*/  MOV R0, UR7 ;  /* 0x0000000700007c02 */ /* 0x002fce0008000f00 */
.L_x_178:
[----:B-1----:R1:W3:Y:S02]  /*9820*/  SYNCS.PHASECHK.TRANS64.TRYWAIT P0, [R0+URZ+0x90], R2 ;  /* 0x00009002000075a7 */ /* 0x0022e400080011ff */
[----:B---3--:R-:W-:Y:S05]  /*9830*/  @!P0 NANOSLEEP.SYNCS 0x989680 ;  /* 0x009896800000895d */ /* 0x008fea0003900000 */
[----:B------:R-:W3:Y:S02]  /*9840*/  @!P0 SYNCS.PHASECHK.TRANS64 P0, [R0+URZ+0x90], R2 ;  /* 0x00009002000085a7 */ /* 0x000ee400080010ff */
[----:B---3--:R-:W-:Y:S05]  /*9850*/  @!P0 BRA `(.L_x_178) ;  /* 0xfffffffc00f08947 */ /* 0x008fea000383ffff */
[----:B------:R-:W-:Y:S05]  /*9860*/  BRA `(.L_x_179) ;  /* 0xffffffb000807947 */ /* 0x000fea000383ffff */
.L_x_85:
[----:B--2---:R2:W4:Y:S02]  /*9870*/  SYNCS.PHASECHK.TRANS64.TRYWAIT P0, [R0+URZ+0xb0], R2 ;  /* 0x0000b002000075a7 */ /* 0x00452400080011ff */
[----:B----4-:R-:W-:Y:S05]  /*9880*/  @!P0 NANOSLEEP.SYNCS 0x989680 ;  /* 0x009896800000895d */ /* 0x010fea0003900000 */
[----:B------:R-:W4:Y:S02]  /*9890*/  @!P0 SYNCS.PHASECHK.TRANS64 P0, [R0+URZ+0xb0], R2 ;  /* 0x0000b002000085a7 */ /* 0x000f2400080010ff */
[----:B----4-:R-:W-:Y:S05]  /*98a0*/  @!P0 BRA `(.L_x_85) ;  /* 0xfffffffc00f08947 */ /* 0x010fea000383ffff */
[----:B------:R-:W-:Y:S05]  /*98b0*/  BRA `(.L_x_180) ;  /* 0xffffffb400487947 */ /* 0x000fea000383ffff */
.L_x_96:
[----:B-1----:R-:W-:Y:S04]  /*98c0*/  MOV R2, UR48 ;  /* 0x0000003000027c02 */ /* 0x002fe80008000f00 */
[----:B------:R1:W3:Y:S03]  /*98d0*/  SYNCS.PHASECHK.TRANS64.TRYWAIT P1, [R2+URZ+0x60], R3 ;  /* 0x00006003020075a7 */ /* 0x0002e600080211ff */
[----:B---3--:R-:W-:Y:S05]  /*98e0*/  @!P1 NANOSLEEP.SYNCS 0x989680 ;  /* 0x009896800000995d */ /* 0x008fea0003900000 */
[----:B------:R-:W3:Y:S02]  /*98f0*/  @!P1 SYNCS.PHASECHK.TRANS64 P1, [R2+URZ+0x60], R3 ;  /* 0x00006003020095a7 */ /* 0x000ee400080210ff */
[----:B---3--:R-:W-:Y:S05]  /*9900*/  @!P1 BRA `(.L_x_96) ;  /* 0xfffffffc00ec9947 */ /* 0x008fea000383ffff */
[----:B------:R-:W-:Y:S05]  /*9910*/  BRA `(.L_x_95) ;  /* 0xffffffc000547947 */ /* 0x000fea000383ffff */
.L_x_98:
[----:B-1----:R1:W4:Y:S02]  /*9920*/  SYNCS.PHASECHK.TRANS64.TRYWAIT P0, [R64+URZ+0xd0], R0 ;  /* 0x0000d000400075a7 */ /* 0x00232400080011ff */
[----:B----4-:R-:W-:Y:S05]  /*9930*/  @!P0 NANOSLEEP.SYNCS 0x989680 ;  /* 0x009896800000895d */ /* 0x010fea0003900000 */
[----:B------:R-:W4:Y:S02]  /*9940*/  @!P0 SYNCS.PHASECHK.TRANS64 P0, [R64+URZ+0xd0], R0 ;  /* 0x0000d000400085a7 */ /* 0x000f2400080010ff */
[----:B----4-:R-:W-:Y:S05]  /*9950*/  @!P0 BRA `(.L_x_98) ;  /* 0xfffffffc00f08947 */ /* 0x010fea000383ffff */
[----:B------:R-:W-:Y:S05]  /*9960*/  BRA `(.L_x_97) ;  /* 0xffffffc0007c7947 */ /* 0x000fea000383ffff */
.L_x_107:
[----:B--2---:R2:W4:Y:S02]  /*9970*/  SYNCS.PHASECHK.TRANS64.TRYWAIT P0, [R2+URZ+0x60], R0 ;  /* 0x00006000020075a7 */ /* 0x00452400080011ff */
[----:B----4-:R-:W-:Y:S05]  /*9980*/  @!P0 NANOSLEEP.SYNCS 0x989680 ;  /* 0x009896800000895d */ /* 0x010fea0003900000 */
[----:B------:R-:W4:Y:S02]  /*9990*/  @!P0 SYNCS.PHASECHK.TRANS64 P0, [R2+URZ+0x60], R0 ;  /* 0x00006000020085a7 */ /* 0x000f2400080010ff */
[----:B----4-:R-:W-:Y:S05]  /*99a0*/  @!P0 BRA `(.L_x_107) ;  /* 0xfffffffc00f08947 */ /* 0x010fea000383ffff */
[----:B------:R-:W-:Y:S05]  /*99b0*/  BRA `(.L_x_106) ;  /* 0xffffffcc00587947 */ /* 0x000fea000383ffff */
.L_x_115:
[----:B--2---:R2:W4:Y:S02]  /*99c0*/  SYNCS.PHASECHK.TRANS64.TRYWAIT P0, [R0+URZ+0x60], R6 ;  /* 0x00006006000075a7 */ /* 0x00452400080011ff */
[----:B----4-:R-:W-:Y:S05]  /*99d0*/  @!P0 NANOSLEEP.SYNCS 0x989680 ;  /* 0x009896800000895d */ /* 0x010fea0003900000 */
[----:B------:R-:W4:Y:S02]  /*99e0*/  @!P0 SYNCS.PHASECHK.TRANS64 P0, [R0+URZ+0x60], R6 ;  /* 0x00006006000085a7 */ /* 0x000f2400080010ff */
[----:B----4-:R-:W-:Y:S05]  /*99f0*/  @!P0 BRA `(.L_x_115) ;  /* 0xfffffffc00f08947 */ /* 0x010fea000383ffff */
[----:B------:R-:W-:Y:S05]  /*9a00*/  BRA `(.L_x_114) ;  /* 0xffffffd800587947 */ /* 0x000fea000383ffff */
.L_x_123:
[----:B--2---:R2:W4:Y:S02]  /*9a10*/  SYNCS.PHASECHK.TRANS64.TRYWAIT P0, [R0+URZ+0x60], R5 ;  /* 0x00006005000075a7 */ /* 0x00452400080011ff */
[----:B----4-:R-:W-:Y:S05]  /*9a20*/  @!P0 NANOSLEEP.SYNCS 0x989680 ;  /* 0x009896800000895d */ /* 0x010fea0003900000 */
[----:B------:R-:W4:Y:S02]  /*9a30*/  @!P0 SYNCS.PHASECHK.TRANS64 P0, [R0+URZ+0x60], R5 ;  /* 0x00006005000085a7 */ /* 0x000f2400080010ff */
[----:B----4-:R-:W-:Y:S05]  /*9a40*/  @!P0 BRA `(.L_x_123) ;  /* 0xfffffffc00f08947 */ /* 0x010fea000383ffff */
[----:B------:R-:W-:Y:S05]  /*9a50*/  BRA `(.L_x_122) ;  /* 0xffffffe400587947 */ /* 0x000fea000383ffff */
        .weak           $__internal_0_$__cuda_sm10x_tcgen05_guardrail_trap_col_being_dealloced_not_returned_by_alloc
        .type           $__internal_0_$__cuda_sm10x_tcgen05_guardrail_trap_col_being_dealloced_not_returned_by_alloc,@function
        .size           $__internal_0_$__cuda_sm10x_tcgen05_guardrail_trap_col_being_dealloced_not_returned_by_alloc,($__internal_1_$__cuda_sm10x_tcgen05_guardrail_trap_phase_invalid_during_alloc - $__internal_0_$__cuda_sm10x_tcgen05_guardrail_trap_col_being_dealloced_not_returned_by_alloc)
$__internal_0_$__cuda_sm10x_tcgen05_guardrail_trap_col_being_dealloced_not_returned_by_alloc:
[----:B------:R-:W-:Y:S05]  /*9a60*/  BPT.TRAP 0x1 ;  /* 0x000000040000795c */ /* 0x000fea0000300000 */
[----:B------:R-:W-:-:S04]  /*9a70*/  HFMA2 R3, -RZ, RZ, 0, 0 ;  /* 0x00000000ff037431 */ /* 0x000fc800000001ff */
[----:B------:R-:W-:Y:S05]  /*9a80*/  RET.REL.NODEC R2 `(_ZN7cutlass13device_kernelINS_4gemm6kernel13GemmUniversalIN4cute5tupleIJiiiiEEENS1_10collective13CollectiveMmaINS1_35MainloopSm100TmaUmmaWarpSpecializedILi6ELi2ELi4ENS5_IJNS4_1CILi1EEESB_SB_EEEEENS5_IJNSA_ILi128EEESE_NSA_ILi64EEEEEENS_6half_tENS5_IJlSB_lEEESH_SI_NS4_8TiledMMAINS4_8MMA_AtomIJNS4_20SM100_MMA_F16BF16_SSISH_SH_fLi128ELi128ELNS4_4UMMA5MajorE0ELSN_0ELNSM_7ScaleInE0ELSO_0EEEEEENS4_6LayoutISC_NS5_IJNSA_ILi0EEESS_SS_EEEEENS5_IJNS4_10UnderscoreESV_SV_EEEEENS4_13SM90_TMA_LOADENS4_14ComposedLayoutINS4_7SwizzleILi3ELi4ELi3EEENS4_18smem_ptr_flag_bitsILi16EEENSR_INS5_IJNSA_ILi8EEESF_EEENS5_IJSF_SB_EEEEEEEvNS4_8identityESY_S18_vS19_EENS_8epilogue10collective18CollectiveEpilogueINS1B_23Sm100TmaWarpSpecializedILi4ELi2ELi32ELb1ELb0EEEJSG_NS5_IJNSR_ISE_SB_EENSR_INSA_ILi32EEESB_EEEEESH_SI_SH_SI_NS1B_6fusion15FusionCallbacksIS1F_NS1K_17LinearCombinationISH_fSH_fLNS_15FloatRoundStyleE2EEESG_S1J_JEEENS4_5SM1004TMEM4LOAD26SM100_TMEM_LOAD_32dp32b32xESY_NSZ_INS10_ILi2ELi4ELi3EEES13_NSR_INS5_IJS14_S1H_EEENS5_IJS1H_SB_EEEEEEENS4_39AutoVectorizingCopyWithAssumedAlignmentILi128EEENS4_14SM90_TMA_STOREES1Y_S20_S20_EEEvvEEEEvNT_6ParamsE) ;  /* 0xffffff64025c7950 */ /* 0x000fea0003c3ffff */
        .weak           $__internal_1_$__cuda_sm10x_tcgen05_guardrail_trap_phase_invalid_during_alloc
        .type           $__internal_1_$__cuda_sm10x_tcgen05_guardrail_trap_phase_invalid_during_alloc,@function
        .size           $__internal_1_$__cuda_sm10x_tcgen05_guardrail_trap_phase_invalid_during_alloc,($__internal_2_$__cuda_sm10x_tcgen05_guardrail_trap_unallocated_columns_being_dealloced - $__internal_1_$__cuda_sm10x_tcgen05_guardrail_trap_phase_invalid_during_alloc)
$__internal_1_$__cuda_sm10x_tcgen05_guardrail_trap_phase_invalid_during_alloc:
[----:B------:R-:W-:Y:S05]  /*9a90*/  BPT.TRAP 0x1 ;  /* 0x000000040000795c */ /* 0x000fea0000300000 */
[----:B------:R-:W-:-:S04]  /*9aa0*/  MOV R3, 0x0 ;  /* 0x0000000000037802 */ /* 0x000fc80000000f00 */
[----:B------:R-:W-:Y:S05]  /*9ab0*/  RET.REL.NODEC R2 `(_ZN7cutlass13device_kernelINS_4gemm6kernel13GemmUniversalIN4cute5tupleIJiiiiEEENS1_10collective13CollectiveMmaINS1_35MainloopSm100TmaUmmaWarpSpecializedILi6ELi2ELi4ENS5_IJNS4_1CILi1EEESB_SB_EEEEENS5_IJNSA_ILi128EEESE_NSA_ILi64EEEEEENS_6half_tENS5_IJlSB_lEEESH_SI_NS4_8TiledMMAINS4_8MMA_AtomIJNS4_20SM100_MMA_F16BF16_SSISH_SH_fLi128ELi128ELNS4_4UMMA5MajorE0ELSN_0ELNSM_7ScaleInE0ELSO_0EEEEEENS4_6LayoutISC_NS5_IJNSA_ILi0EEESS_SS_EEEEENS5_IJNS4_10UnderscoreESV_SV_EEEEENS4_13SM90_TMA_LOADENS4_14ComposedLayoutINS4_7SwizzleILi3ELi4ELi3EEENS4_18smem_ptr_flag_bitsILi16EEENSR_INS5_IJNSA_ILi8EEESF_EEENS5_IJSF_SB_EEEEEEEvNS4_8identityESY_S18_vS19_EENS_8epilogue10collective18CollectiveEpilogueINS1B_23Sm100TmaWarpSpecializedILi4ELi2ELi32ELb1ELb0EEEJSG_NS5_IJNSR_ISE_SB_EENSR_INSA_ILi32EEESB_EEEEESH_SI_SH_SI_NS1B_6fusion15FusionCallbacksIS1F_NS1K_17LinearCombinationISH_fSH_fLNS_15FloatRoundStyleE2EEESG_S1J_JEEENS4_5SM1004TMEM4LOAD26SM100_TMEM_LOAD_32dp32b32xESY_NSZ_INS10_ILi2ELi4ELi3EEES13_NSR_INS5_IJS14_S1H_EEENS5_IJS1H_SB_EEEEEEENS4_39AutoVectorizingCopyWithAssumedAlignmentILi128EEENS4_14SM90_TMA_STOREES1Y_S20_S20_EEEvvEEEEvNT_6ParamsE) ;  /* 0xffffff6402507950 */ /* 0x000fea0003c3ffff */
        .weak           $__internal_2_$__cuda_sm10x_tcgen05_guardrail_trap_unallocated_columns_being_dealloced
        .type           $__internal_2_$__cuda_sm10x_tcgen05_guardrail_trap_unallocated_columns_being_dealloced,@function
        .size           $__internal_2_$__cuda_sm10x_tcgen05_guardrail_trap_unallocated_columns_being_dealloced,(.L_x_182 - $__internal_2_$__cuda_sm10x_tcgen05_guardrail_trap_unallocated_columns_being_dealloced)
$__internal_2_$__cuda_sm10x_tcgen05_guardrail_trap_unallocated_columns_being_dealloced:
[----:B------:R-:W-:Y:S05]  /*9ac0*/  BPT.TRAP 0x1 ;  /* 0x000000040000795c */ /* 0x000fea0000300000 */
[----:B------:R-:W-:-:S04]  /*9ad0*/  HFMA2 R3, -RZ, RZ, 0, 0 ;  /* 0x00000000ff037431 */ /* 0x000fc800000001ff */
[----:B------:R-:W-:Y:S05]  /*9ae0*/  RET.REL.NODEC R2 `(_ZN7cutlass13device_kernelINS_4gemm6kernel13GemmUniversalIN4cute5tupleIJiiiiEEENS1_10collective13CollectiveMmaINS1_35MainloopSm100TmaUmmaWarpSpecializedILi6ELi2ELi4ENS5_IJNS4_1CILi1EEESB_SB_EEEEENS5_IJNSA_ILi128EEESE_NSA_ILi64EEEEEENS_6half_tENS5_IJlSB_lEEESH_SI_NS4_8TiledMMAINS4_8MMA_AtomIJNS4_20SM100_MMA_F16BF16_SSISH_SH_fLi128ELi128ELNS4_4UMMA5MajorE0ELSN_0ELNSM_7ScaleInE0ELSO_0EEEEEENS4_6LayoutISC_NS5_IJNSA_ILi0EEESS_SS_EEEEENS5_IJNS4_10UnderscoreESV_SV_EEEEENS4_13SM90_TMA_LOADENS4_14ComposedLayoutINS4_7SwizzleILi3ELi4ELi3EEENS4_18smem_ptr_flag_bitsILi16EEENSR_INS5_IJNSA_ILi8EEESF_EEENS5_IJSF_SB_EEEEEEEvNS4_8identityESY_S18_vS19_EENS_8epilogue10collective18CollectiveEpilogueINS1B_23Sm100TmaWarpSpecializedILi4ELi2ELi32ELb1ELb0EEEJSG_NS5_IJNSR_ISE_SB_EENSR_INSA_ILi32EEESB_EEEEESH_SI_SH_SI_NS1B_6fusion15FusionCallbacksIS1F_NS1K_17LinearCombinationISH_fSH_fLNS_15FloatRoundStyleE2EEESG_S1J_JEEENS4_5SM1004TMEM4LOAD26SM100_TMEM_LOAD_32dp32b32xESY_NSZ_INS10_ILi2ELi4ELi3EEES13_NSR_INS5_IJS14_S1H_EEENS5_IJS1H_SB_EEEEEEENS4_39AutoVectorizingCopyWithAssumedAlignmentILi128EEENS4_14SM90_TMA_STOREES1Y_S20_S20_EEEvvEEEEvNT_6ParamsE) ;  /* 0xffffff6402447950 */ /* 0x000fea0003c3ffff */
.L_x_181:
[----:B------:R-:W-:-:S00]  /*9af0*/  BRA `(.L_x_181) ;  /* 0xfffffffc00fc7947 */ /* 0x000fc0000383ffff */
[----:B------:R-:W-:-:S00]  /*9b00*/  NOP ;  /* 0x0000000000007918 */ /* 0x000fc00000000000 */
[----:B------:R-:W-:-:S00]  /*9b10*/  NOP ;  /* 0x0000000000007918 */ /* 0x000fc00000000000 */
[----:B------:R-:W-:-:S00]  /*9b20*/  NOP ;  /* 0x0000000000007918 */ /* 0x000fc00000000000 */
[----:B------:R-:W-:-:S00]  /*9b30*/  NOP ;  /* 0x0000000000007918 */ /* 0x000fc00000000000 */
[----:B------:R-:W-:-:S00]  /*9b40*/  NOP ;  /* 0x0000000000007918 */ /* 0x000fc00000000000 */
[----:B------:R-:W-:-:S00]  /*9b50*/  NOP ;  /* 0x0000000000007918 */ /* 0x000fc00000000000 */
[----:B------:R-:W-:-:S00]  /*9b60*/  NOP ;  /* 0x0000000000007918 */ /* 0x000fc00000000000 */
[----:B------:R-:W-:-:S00]  /*9b70*/  NOP ;  /* 0x0000000000007918 */ /* 0x000fc00000000000 */
.L_x_182:


//--------------------- .nv.global.init           --------------------------
	.section	.nv.global.init,"aw",@progbits
.nv.global.init:
	.type		$str$27,@object
	.size		$str$27,($str$28 - $str$27)
$str$27:
        /*0000*/ 	.byte	0x28, 0x61, 0x64, 0x64, 0x72, 0x65, 0x73, 0x73, 0x20, 0x26, 0x20, 0x6d, 0x61, 0x73, 0x6b, 0x29
        /*0010*/ 	.byte	0x20, 0x3d, 0x3d, 0x20, 0x30, 0x00
	.type		$str$28,@object
	.size		$str$28,($str$26 - $str$28)
$str$28:
        /*0016*/ 	.byte	0x2f, 0x74, 0x6d, 0x70, 0x2f, 0x63, 0x75, 0x74, 0x6c, 0x61, 0x73, 0x73, 0x5f, 0x73, 0x77, 0x65
        /*0026*/ 	.byte	0x65, 0x70, 0x5f, 0x73, 0x72, 0x63, 0x2f, 0x69, 0x6e, 0x63, 0x6c, 0x75, 0x64, 0x65, 0x2f, 0x63
        /*0036*/ 	.byte	0x75, 0x74, 0x65, 0x2f, 0x70, 0x6f, 0x69, 0x6e, 0x74, 0x65, 0x72, 0x5f, 0x66, 0x6c, 0x61, 0x67
        /*0046*/ 	.byte	0x67, 0x65, 0x64, 0x2e, 0x68, 0x70, 0x70, 0x00
	.type		$str$26,@object
	.size		$str$26,($str$25 - $str$26)
$str$26:
        /*004e*/ 	.byte	0x2f, 0x74, 0x6d, 0x70, 0x2f, 0x63, 0x75, 0x74, 0x6c, 0x61, 0x73, 0x73, 0x5f, 0x73, 0x77, 0x65
        /*005e*/ 	.byte	0x65, 0x70, 0x5f, 0x73, 0x72, 0x63, 0x2f, 0x69, 0x6e, 0x63, 0x6c, 0x75, 0x64, 0x65, 0x2f, 0x63
        /*006e*/ 	.byte	0x75, 0x74, 0x65, 0x2f, 0x61, 0x74, 0x6f, 0x6d, 0x2f, 0x63, 0x6f, 0x70, 0x79, 0x5f, 0x74, 0x72
        /*007e*/ 	.byte	0x61, 0x69, 0x74, 0x73, 0x5f, 0x73, 0x6d, 0x31, 0x30, 0x30, 0x2e, 0x68, 0x70, 0x70, 0x00
	.type		$str$25,@object
	.size		$str$25,(__unnamed_1 - $str$25)
$str$25:
        /*008d*/ 	.byte	0x28, 0x28, 0x75, 0x69, 0x6e, 0x74, 0x33, 0x32, 0x5f, 0x74, 0x28, 0x74, 0x68, 0x72, 0x65, 0x61
        /*009d*/ 	.byte	0x64, 0x49, 0x64, 0x78, 0x2e, 0x78, 0x29, 0x20, 0x2f, 0x20, 0x33, 0x32, 0x29, 0x20, 0x25, 0x20
        /*00ad*/ 	.byte	0x34, 0x29, 0x20, 0x3d, 0x3d, 0x20, 0x28, 0x28, 0x28, 0x74, 0x6d, 0x65, 0x6d, 0x5f, 0x61, 0x64
        /*00bd*/ 	.byte	0x64, 0x72, 0x20, 0x3e, 0x3e, 0x20, 0x31, 0x36, 0x29, 0x20, 0x2f, 0x20, 0x33, 0x32, 0x29, 0x20
        /*00cd*/ 	.byte	0x25, 0x20, 0x34, 0x29, 0x00
	.type		__unnamed_1,@object
	.size		__unnamed_1,(__unnamed_2 - __unnamed_1)
__unnamed_1:
        /*00d2*/ 	.byte	0x61, 0x75, 0x74, 0x6f, 0x20, 0x63, 0x75, 0x74, 0x65, 0x3a, 0x3a, 0x61, 0x73, 0x5f, 0x70, 0x6f
        /* <DEDUP_REMOVED lines=24> */
        /*0262*/ 	.byte	0x3e, 0x3e, 0x3e, 0x3e, 0x5d, 0x00
	.type		__unnamed_2,@object
	.size		__unnamed_2,(.L_2 - __unnamed_2)
__unnamed_2:
        /* <DEDUP_REMOVED lines=42> */
        /*0508*/ 	.byte	0x3e, 0x3e, 0x5d, 0x00
.L_2:


//--------------------- .nv.shared._ZN7cutlass13device_kernelINS_4gemm6kernel13GemmUniversalIN4cute5tupleIJiiiiEEENS1_10collective13CollectiveMmaINS1_35MainloopSm100TmaUmmaWarpSpecializedILi6ELi2ELi4ENS5_IJNS4_1CILi1EEESB_SB_EEEEENS5_IJNSA_ILi128EEESE_NSA_ILi64EEEEEENS_6half_tENS5_IJlSB_lEEESH_SI_NS4_8TiledMMAINS4_8MMA_AtomIJNS4_20SM100_MMA_F16BF16_SSISH_SH_fLi128ELi128ELNS4_4UMMA5MajorE0ELSN_0ELNSM_7ScaleInE0ELSO_0EEEEEENS4_6LayoutISC_NS5_IJNSA_ILi0EEESS_SS_EEEEENS5_IJNS4_10UnderscoreESV_SV_EEEEENS4_13SM90_TMA_LOADENS4_14ComposedLayoutINS4_7SwizzleILi3ELi4ELi3EEENS4_18smem_ptr_flag_bitsILi16EEENSR_INS5_IJNSA_ILi8EEESF_EEENS5_IJSF_SB_EEEEEEEvNS4_8identityESY_S18_vS19_EENS_8epilogue10collective18CollectiveEpilogueINS1B_23Sm100TmaWarpSpecializedILi4ELi2ELi32ELb1ELb0EEEJSG_NS5_IJNSR_ISE_SB_EENSR_INSA_ILi32EEESB_EEEEESH_SI_SH_SI_NS1B_6fusion15FusionCallbacksIS1F_NS1K_17LinearCombinationISH_fSH_fLNS_15FloatRoundStyleE2EEESG_S1J_JEEENS4_5SM1004TMEM4LOAD26SM100_TMEM_LOAD_32dp32b32xESY_NSZ_INS10_ILi2ELi4ELi3EEES13_NSR_INS5_IJS14_S1H_EEENS5_IJS1H_SB_EEEEEEENS4_39AutoVectorizingCopyWithAssumedAlignmentILi128EEENS4_14SM90_TMA_STOREES1Y_S20_S20_EEEvvEEEEvNT_6ParamsE --------------------------
	.section	.nv.shared._ZN7cutlass13device_kernelINS_4gemm6kernel13GemmUniversalIN4cute5tupleIJiiiiEEENS1_10collective13CollectiveMmaINS1_35MainloopSm100TmaUmmaWarpSpecializedILi6ELi2ELi4ENS5_IJNS4_1CILi1EEESB_SB_EEEEENS5_IJNSA_ILi128EEESE_NSA_ILi64EEEEEENS_6half_tENS5_IJlSB_lEEESH_SI_NS4_8TiledMMAINS4_8MMA_AtomIJNS4_20SM100_MMA_F16BF16_SSISH_SH_fLi128ELi128ELNS4_4UMMA5MajorE0ELSN_0ELNSM_7ScaleInE0ELSO_0EEEEEENS4_6LayoutISC_NS5_IJNSA_ILi0EEESS_SS_EEEEENS5_IJNS4_10UnderscoreESV_SV_EEEEENS4_13SM90_TMA_LOADENS4_14ComposedLayoutINS4_7SwizzleILi3ELi4ELi3EEENS4_18smem_ptr_flag_bitsILi16EEENSR_INS5_IJNSA_ILi8EEESF_EEENS5_IJSF_SB_EEEEEEEvNS4_8identityESY_S18_vS19_EENS_8epilogue10collective18CollectiveEpilogueINS1B_23Sm100TmaWarpSpecializedILi4ELi2ELi32ELb1ELb0EEEJSG_NS5_IJNSR_ISE_SB_EENSR_INSA_ILi32EEESB_EEEEESH_SI_SH_SI_NS1B_6fusion15FusionCallbacksIS1F_NS1K_17LinearCombinationISH_fSH_fLNS_15FloatRoundStyleE2EEESG_S1J_JEEENS4_5SM1004TMEM4LOAD26SM100_TMEM_LOAD_32dp32b32xESY_NSZ_INS10_ILi2ELi4ELi3EEES13_NSR_INS5_IJS14_S1H_EEENS5_IJS1H_SB_EEEEEEENS4_39AutoVectorizingCopyWithAssumedAlignmentILi128EEENS4_14SM90_TMA_STOREES1Y_S20_S20_EEEvvEEEEvNT_6ParamsE,"aw",@nobits
	.sectionflags	@""
	.align	16
	.zero		1024


//--------------------- .nv.shared.reserved.0     --------------------------
	.section	.nv.shared.reserved.0,"aw",@nobits
	.weak		__nv_reservedSMEM_offset_0_alias
	.size		__nv_reservedSMEM_offset_0_alias, 0, 64
	.other		__nv_reservedSMEM_offset_0_alias,@"STO_CUDA_RESERVED_SHARED STV_DEFAULT"
__nv_reservedSMEM_offset_0_alias:
	.zero		0
.nv.shared.reserved.0:
	.zero		64
	.weak		__nv_reservedSMEM_tcgen05_partition
	.type		__nv_reservedSMEM_tcgen05_partition,@object
	.size		__nv_reservedSMEM_tcgen05_partition,(.L_0 - __nv_reservedSMEM_tcgen05_partition)
__nv_reservedSMEM_tcgen05_partition:
	.zero		32
.L_0:


//--------------------- .nv.global                --------------------------
	.section	.nv.global,"aw",@nobits
.nv.global:
	.type		_ZN40_INTERNAL_fe49e2f4_4_k_cu_c7e0626e_302614cute1_E,@object
	.size		_ZN40_INTERNAL_fe49e2f4_4_k_cu_c7e0626e_302614cute1_E,(_ZN40_INTERNAL_fe49e2f4_4_k_cu_c7e0626e_302614cuda3std3__45__cpo6cbeginE - _ZN40_INTERNAL_fe49e2f4_4_k_cu_c7e0626e_302614cute1_E)
_ZN40_INTERNAL_fe49e2f4_4_k_cu_c7e0626e_302614cute1_E:
	.zero		1
	.type		_ZN40_INTERNAL_fe49e2f4_4_k_cu_c7e0626e_302614cuda3std3__45__cpo6cbeginE,@object
	.size		_ZN40_INTERNAL_fe49e2f4_4_k_cu_c7e0626e_302614cuda3std3__45__cpo6cbeginE,(_ZN40_INTERNAL_fe49e2f4_4_k_cu_c7e0626e_302614cuda3std3__48in_placeE - _ZN40_INTERNAL_fe49e2f4_4_k_cu_c7e0626e_302614cuda3std3__45__cpo6cbeginE)
_ZN40_INTERNAL_fe49e2f4_4_k_cu_c7e0626e_302614cuda3std3__45__cpo6cbeginE:
	.zero		1
	.type		_ZN40_INTERNAL_fe49e2f4_4_k_cu_c7e0626e_302614cuda3std3__48in_placeE,@object
	.size		_ZN40_INTERNAL_fe49e2f4_4_k_cu_c7e0626e_302614cuda3std3__48in_placeE,(_ZN40_INTERNAL_fe49e2f4_4_k_cu_c7e0626e_302614cuda3std6ranges3__45__cpo9iter_moveE - _ZN40_INTERNAL_fe49e2f4_4_k_cu_c7e0626e_302614cuda3std3__48in_placeE)
_ZN40_INTERNAL_fe49e2f4_4_k_cu_c7e0626e_302614cuda3std3__48in_placeE:
	.zero		1
	.type		_ZN40_INTERNAL_fe49e2f4_4_k_cu_c7e0626e_302614cuda3std6ranges3__45__cpo9iter_moveE,@object
	.size		_ZN40_INTERNAL_fe49e2f4_4_k_cu_c7e0626e_302614cuda3std6ranges3__45__cpo9iter_moveE,(_ZN40_INTERNAL_fe49e2f4_4_k_cu_c7e0626e_302614cuda3std3__45__cpo5beginE - _ZN40_INTERNAL_fe49e2f4_4_k_cu_c7e0626e_302614cuda3std6ranges3__45__cpo9iter_moveE)
_ZN40_INTERNAL_fe49e2f4_4_k_cu_c7e0626e_302614cuda3std6ranges3__45__cpo9iter_moveE:
	.zero		1
	.type		_ZN40_INTERNAL_fe49e2f4_4_k_cu_c7e0626e_302614cuda3std3__45__cpo5beginE,@object
	.size		_ZN40_INTERNAL_fe49e2f4_4_k_cu_c7e0626e_302614cuda3std3__45__cpo5beginE,(_ZN40_INTERNAL_fe49e2f4_4_k_cu_c7e0626e_302614cuda3std3__442_GLOBAL__N__fe49e2f4_4_k_cu_c7e0626e_302616ignoreE - _ZN40_INTERNAL_fe49e2f4_4_k_cu_c7e0626e_302614cuda3std3__45__cpo5beginE)
_ZN40_INTERNAL_fe49e2f4_4_k_cu_c7e0626e_302614cuda3std3__45__cpo5beginE:
	.zero		1
	.type		_ZN40_INTERNAL_fe49e2f4_4_k_cu_c7e0626e_302614cuda3std3__442_GLOBAL__N__fe49e2f4_4_k_cu_c7e0626e_302616ignoreE,@object
	.size		_ZN40_INTERNAL_fe49e2f4_4_k_cu_c7e0626e_302614cuda3std3__442_GLOBAL__N__fe49e2f4_4_k_cu_c7e0626e_302616ignoreE,(_ZN40_INTERNAL_fe49e2f4_4_k_cu_c7e0626e_302614cute7productE - _ZN40_INTERNAL_fe49e2f4_4_k_cu_c7e0626e_302614cuda3std3__442_GLOBAL__N__fe49e2f4_4_k_cu_c7e0626e_302616ignoreE)
_ZN40_INTERNAL_fe49e2f4_4_k_cu_c7e0626e_302614cuda3std3__442_GLOBAL__N__fe49e2f4_4_k_cu_c7e0626e_302616ignoreE:
	.zero		1
	.type		_ZN40_INTERNAL_fe49e2f4_4_k_cu_c7e0626e_302614cute7productE,@object
	.size		_ZN40_INTERNAL_fe49e2f4_4_k_cu_c7e0626e_302614cute7productE,(_ZN40_INTERNAL_fe49e2f4_4_k_cu_c7e0626e_302614cuda3std3__45__cpo3endE - _ZN40_INTERNAL_fe49e2f4_4_k_cu_c7e0626e_302614cute7productE)
_ZN40_INTERNAL_fe49e2f4_4_k_cu_c7e0626e_302614cute7productE:
	.zero		1
	.type		_ZN40_INTERNAL_fe49e2f4_4_k_cu_c7e0626e_302614cuda3std3__45__cpo3endE,@object
	.size		_ZN40_INTERNAL_fe49e2f4_4_k_cu_c7e0626e_302614cuda3std3__45__cpo3endE,(_ZN40_INTERNAL_fe49e2f4_4_k_cu_c7e0626e_302614cuda3std3__419piecewise_constructE - _ZN40_INTERNAL_fe49e2f4_4_k_cu_c7e0626e_302614cuda3std3__45__cpo3endE)
_ZN40_INTERNAL_fe49e2f4_4_k_cu_c7e0626e_302614cuda3std3__45__cpo3endE:
	.zero		1
	.type		_ZN40_INTERNAL_fe49e2f4_4_k_cu_c7e0626e_302614cuda3std3__419piecewise_constructE,@object
	.size		_ZN40_INTERNAL_fe49e2f4_4_k_cu_c7e0626e_302614cuda3std3__419piecewise_constructE,(_ZN40_INTERNAL_fe49e2f4_4_k_cu_c7e0626e_302614cuda3std3__45__cpo4cendE - _ZN40_INTERNAL_fe49e2f4_4_k_cu_c7e0626e_302614cuda3std3__419piecewise_constructE)
_ZN40_INTERNAL_fe49e2f4_4_k_cu_c7e0626e_302614cuda3std3__419piecewise_constructE:
	.zero		1
	.type		_ZN40_INTERNAL_fe49e2f4_4_k_cu_c7e0626e_302614cuda3std3__45__cpo4cendE,@object
	.size		_ZN40_INTERNAL_fe49e2f4_4_k_cu_c7e0626e_302614cuda3std3__45__cpo4cendE,(_ZN40_INTERNAL_fe49e2f4_4_k_cu_c7e0626e_302614cuda3std6ranges3__45__cpo4swapE - _ZN40_INTERNAL_fe49e2f4_4_k_cu_c7e0626e_302614cuda3std3__45__cpo4cendE)
_ZN40_INTERNAL_fe49e2f4_4_k_cu_c7e0626e_302614cuda3std3__45__cpo4cendE:
	.zero		1
	.type		_ZN40_INTERNAL_fe49e2f4_4_k_cu_c7e0626e_302614cuda3std6ranges3__45__cpo4swapE,@object
	.size		_ZN40_INTERNAL_fe49e2f4_4_k_cu_c7e0626e_302614cuda3std6ranges3__45__cpo4swapE,(.L_10 - _ZN40_INTERNAL_fe49e2f4_4_k_cu_c7e0626e_302614cuda3std6ranges3__45__cpo4swapE)
_ZN40_INTERNAL_fe49e2f4_4_k_cu_c7e0626e_302614cuda3std6ranges3__45__cpo4swapE:
	.zero		1
.L_10:


//--------------------- .nv.constant0._ZN7cutlass13device_kernelINS_4gemm6kernel13GemmUniversalIN4cute5tupleIJiiiiEEENS1_10collective13CollectiveMmaINS1_35MainloopSm100TmaUmmaWarpSpecializedILi6ELi2ELi4ENS5_IJNS4_1CILi1EEESB_SB_EEEEENS5_IJNSA_ILi128EEESE_NSA_ILi64EEEEEENS_6half_tENS5_IJlSB_lEEESH_SI_NS4_8TiledMMAINS4_8MMA_AtomIJNS4_20SM100_MMA_F16BF16_SSISH_SH_fLi128ELi128ELNS4_4UMMA5MajorE0ELSN_0ELNSM_7ScaleInE0ELSO_0EEEEEENS4_6LayoutISC_NS5_IJNSA_ILi0EEESS_SS_EEEEENS5_IJNS4_10UnderscoreESV_SV_EEEEENS4_13SM90_TMA_LOADENS4_14ComposedLayoutINS4_7SwizzleILi3ELi4ELi3EEENS4_18smem_ptr_flag_bitsILi16EEENSR_INS5_IJNSA_ILi8EEESF_EEENS5_IJSF_SB_EEEEEEEvNS4_8identityESY_S18_vS19_EENS_8epilogue10collective18CollectiveEpilogueINS1B_23Sm100TmaWarpSpecializedILi4ELi2ELi32ELb1ELb0EEEJSG_NS5_IJNSR_ISE_SB_EENSR_INSA_ILi32EEESB_EEEEESH_SI_SH_SI_NS1B_6fusion15FusionCallbacksIS1F_NS1K_17LinearCombinationISH_fSH_fLNS_15FloatRoundStyleE2EEESG_S1J_JEEENS4_5SM1004TMEM4LOAD26SM100_TMEM_LOAD_32dp32b32xESY_NSZ_INS10_ILi2ELi4ELi3EEES13_NSR_INS5_IJS14_S1H_EEENS5_IJS1H_SB_EEEEEEENS4_39AutoVectorizingCopyWithAssumedAlignmentILi128EEENS4_14SM90_TMA_STOREES1Y_S20_S20_EEEvvEEEEvNT_6ParamsE --------------------------
	.section	.nv.constant0._ZN7cutlass13device_kernelINS_4gemm6kernel13GemmUniversalIN4cute5tupleIJiiiiEEENS1_10collective13CollectiveMmaINS1_35MainloopSm100TmaUmmaWarpSpecializedILi6ELi2ELi4ENS5_IJNS4_1CILi1EEESB_SB_EEEEENS5_IJNSA_ILi128EEESE_NSA_ILi64EEEEEENS_6half_tENS5_IJlSB_lEEESH_SI_NS4_8TiledMMAINS4_8MMA_AtomIJNS4_20SM100_MMA_F16BF16_SSISH_SH_fLi128ELi128ELNS4_4UMMA5MajorE0ELSN_0ELNSM_7ScaleInE0ELSO_0EEEEEENS4_6LayoutISC_NS5_IJNSA_ILi0EEESS_SS_EEEEENS5_IJNS4_10UnderscoreESV_SV_EEEEENS4_13SM90_TMA_LOADENS4_14ComposedLayoutINS4_7SwizzleILi3ELi4ELi3EEENS4_18smem_ptr_flag_bitsILi16EEENSR_INS5_IJNSA_ILi8EEESF_EEENS5_IJSF_SB_EEEEEEEvNS4_8identityESY_S18_vS19_EENS_8epilogue10collective18CollectiveEpilogueINS1B_23Sm100TmaWarpSpecializedILi4ELi2ELi32ELb1ELb0EEEJSG_NS5_IJNSR_ISE_SB_EENSR_INSA_ILi32EEESB_EEEEESH_SI_SH_SI_NS1B_6fusion15FusionCallbacksIS1F_NS1K_17LinearCombinationISH_fSH_fLNS_15FloatRoundStyleE2EEESG_S1J_JEEENS4_5SM1004TMEM4LOAD26SM100_TMEM_LOAD_32dp32b32xESY_NSZ_INS10_ILi2ELi4ELi3EEES13_NSR_INS5_IJS14_S1H_EEENS5_IJS1H_SB_EEEEEEENS4_39AutoVectorizingCopyWithAssumedAlignmentILi128EEENS4_14SM90_TMA_STOREES1Y_S20_S20_EEEvvEEEEvNT_6ParamsE,"a",@progbits
	.sectionflags	@""
	.align	4
.nv.constant0._ZN7cutlass13device_kernelINS_4gemm6kernel13GemmUniversalIN4cute5tupleIJiiiiEEENS1_10collective13CollectiveMmaINS1_35MainloopSm100TmaUmmaWarpSpecializedILi6ELi2ELi4ENS5_IJNS4_1CILi1EEESB_SB_EEEEENS5_IJNSA_ILi128EEESE_NSA_ILi64EEEEEENS_6half_tENS5_IJlSB_lEEESH_SI_NS4_8TiledMMAINS4_8MMA_AtomIJNS4_20SM100_MMA_F16BF16_SSISH_SH_fLi128ELi128ELNS4_4UMMA5MajorE0ELSN_0ELNSM_7ScaleInE0ELSO_0EEEEEENS4_6LayoutISC_NS5_IJNSA_ILi0EEESS_SS_EEEEENS5_IJNS4_10UnderscoreESV_SV_EEEEENS4_13SM90_TMA_LOADENS4_14ComposedLayoutINS4_7SwizzleILi3ELi4ELi3EEENS4_18smem_ptr_flag_bitsILi16EEENSR_INS5_IJNSA_ILi8EEESF_EEENS5_IJSF_SB_EEEEEEEvNS4_8identityESY_S18_vS19_EENS_8epilogue10collective18CollectiveEpilogueINS1B_23Sm100TmaWarpSpecializedILi4ELi2ELi32ELb1ELb0EEEJSG_NS5_IJNSR_ISE_SB_EENSR_INSA_ILi32EEESB_EEEEESH_SI_SH_SI_NS1B_6fusion15FusionCallbacksIS1F_NS1K_17LinearCombinationISH_fSH_fLNS_15FloatRoundStyleE2EEESG_S1J_JEEENS4_5SM1004TMEM4LOAD26SM100_TMEM_LOAD_32dp32b32xESY_NSZ_INS10_ILi2ELi4ELi3EEES13_NSR_INS5_IJS14_S1H_EEENS5_IJS1H_SB_EEEEEEENS4_39AutoVectorizingCopyWithAssumedAlignmentILi128EEENS4_14SM90_TMA_STOREES1Y_S20_S20_EEEvvEEEEvNT_6ParamsE:
	.zero		2944


//--------------------- SYMBOLS --------------------------

	.type		.nv.reservedSmem.offset0,@object
	.size		.nv.reservedSmem.offset0,0x4
	.type		.nv.reservedSmem.cap,@object
	.size		.nv.reservedSmem.cap,0x4
	.type		__assertfail,@function
